	.target	sm_90a

	.elftype	@"ET_EXEC"


//--------------------- .note.nv.tkinfo           --------------------------
	.section	.note.nv.tkinfo,"",@"SHT_NOTE"
	.sectionflags	@"SHF_NOTE_NV_TKINFO"
	.tkinfo
        /*0018*/ 	.word	0x00000002
        /*0030*/ 	.string	""
        /*0030*/ 	.string	"ptxas"
        /*0030*/ 	.string	"Cuda compilation tools, release 13.0, V13.0.88"
        /*0030*/ 	.string	"Build cuda_13.0.r13.0/compiler.36424714_0"
        /*0030*/ 	.string	"-arch sm_90a -m 64 "



//--------------------- .note.nv.cuinfo           --------------------------
	.section	.note.nv.cuinfo,"",@"SHT_NOTE"
	.sectionflags	@"SHF_NOTE_NV_CUINFO"
        /*0018*/ 	.short	0x0002
        /*001a*/ 	.short	0x005a
        /*001c*/ 	.short	0x0082
	.zero		2


//--------------------- .nv.info                  --------------------------
	.section	.nv.info,"",@"SHT_CUDA_INFO"
	.align	4


	//----- nvinfo : EIATTR_REGCOUNT
	.align		4
        /*0000*/ 	.byte	0x04, 0x2f
        /*0002*/ 	.short	(.L_15 - .L_14)
	.align		4
.L_14:
        /*0004*/ 	.word	index@(_ZN7cutlass13device_kernelINS_4gemm6kernel13GemmUniversalIN4cute5tupleIJiiiiEEENS1_10collective13CollectiveMmaINS1_34MainloopSm90TmaGmmaWarpSpecializedILi25ENS5_IJNS4_1CILi2EEENSA_ILi1EEESC_EEENS1_35KernelTmaWarpSpecializedCooperativeEEENS5_IJNSA_ILi128EEENSA_ILi16EEENSA_ILi64EEEEEEaNS5_IJlSC_lEEEaSK_NS4_8TiledMMAINS4_8MMA_AtomIJNS4_4SM904GMMA26MMA_64x16x32_S32S8S8_SS_TNEEEENS4_6LayoutISD_NS5_IJSC_NSA_ILi0EEESS_EEEEENS5_IJNS4_10UnderscoreESV_SV_EEEEENS4_13SM90_TMA_LOADENS4_14ComposedLayoutINS4_7SwizzleILi2ELi4ELi3EEENS4_18smem_ptr_flag_bitsILi8EEENSR_INS5_IJNSA_ILi8EEESI_EEENS5_IJSI_SC_EEEEEEEvNS4_8identityENS4_23SM90_TMA_LOAD_MULTICASTES18_vS19_EENS_8epilogue10collective6detail29Sm90TmaWarpSpecializedAdapterINS1D_15DefaultEpilogueIaSK_SK_NS1C_6thread17LinearCombinationIaLi1EiiLNS1H_9ScaleType4KindE0ELNS_15FloatRoundStyleE2EaEENS1_15EpilogueDefaultEEEEEvvEEEEvNT_6ParamsE)
        /*0008*/ 	.word	0x000000a8


	//----- nvinfo : EIATTR_FRAME_SIZE
	.align		4
.L_15:
        /*000c*/ 	.byte	0x04, 0x11
        /*000e*/ 	.short	(.L_17 - .L_16)
	.align		4
.L_16:
        /*0010*/ 	.word	index@(_ZN7cutlass13device_kernelINS_4gemm6kernel13GemmUniversalIN4cute5tupleIJiiiiEEENS1_10collective13CollectiveMmaINS1_34MainloopSm90TmaGmmaWarpSpecializedILi25ENS5_IJNS4_1CILi2EEENSA_ILi1EEESC_EEENS1_35KernelTmaWarpSpecializedCooperativeEEENS5_IJNSA_ILi128EEENSA_ILi16EEENSA_ILi64EEEEEEaNS5_IJlSC_lEEEaSK_NS4_8TiledMMAINS4_8MMA_AtomIJNS4_4SM904GMMA26MMA_64x16x32_S32S8S8_SS_TNEEEENS4_6LayoutISD_NS5_IJSC_NSA_ILi0EEESS_EEEEENS5_IJNS4_10UnderscoreESV_SV_EEEEENS4_13SM90_TMA_LOADENS4_14ComposedLayoutINS4_7SwizzleILi2ELi4ELi3EEENS4_18smem_ptr_flag_bitsILi8EEENSR_INS5_IJNSA_ILi8EEESI_EEENS5_IJSI_SC_EEEEEEEvNS4_8identityENS4_23SM90_TMA_LOAD_MULTICASTES18_vS19_EENS_8epilogue10collective6detail29Sm90TmaWarpSpecializedAdapterINS1D_15DefaultEpilogueIaSK_SK_NS1C_6thread17LinearCombinationIaLi1EiiLNS1H_9ScaleType4KindE0ELNS_15FloatRoundStyleE2EaEENS1_15EpilogueDefaultEEEEEvvEEEEvNT_6ParamsE)
        /*0014*/ 	.word	0x00000000


	//----- nvinfo : EIATTR_MIN_STACK_SIZE
	.align		4
.L_17:
        /*0018*/ 	.byte	0x04, 0x12
        /*001a*/ 	.short	(.L_19 - .L_18)
	.align		4
.L_18:
        /*001c*/ 	.word	index@(_ZN7cutlass13device_kernelINS_4gemm6kernel13GemmUniversalIN4cute5tupleIJiiiiEEENS1_10collective13CollectiveMmaINS1_34MainloopSm90TmaGmmaWarpSpecializedILi25ENS5_IJNS4_1CILi2EEENSA_ILi1EEESC_EEENS1_35KernelTmaWarpSpecializedCooperativeEEENS5_IJNSA_ILi128EEENSA_ILi16EEENSA_ILi64EEEEEEaNS5_IJlSC_lEEEaSK_NS4_8TiledMMAINS4_8MMA_AtomIJNS4_4SM904GMMA26MMA_64x16x32_S32S8S8_SS_TNEEEENS4_6LayoutISD_NS5_IJSC_NSA_ILi0EEESS_EEEEENS5_IJNS4_10UnderscoreESV_SV_EEEEENS4_13SM90_TMA_LOADENS4_14ComposedLayoutINS4_7SwizzleILi2ELi4ELi3EEENS4_18smem_ptr_flag_bitsILi8EEENSR_INS5_IJNSA_ILi8EEESI_EEENS5_IJSI_SC_EEEEEEEvNS4_8identityENS4_23SM90_TMA_LOAD_MULTICASTES18_vS19_EENS_8epilogue10collective6detail29Sm90TmaWarpSpecializedAdapterINS1D_15DefaultEpilogueIaSK_SK_NS1C_6thread17LinearCombinationIaLi1EiiLNS1H_9ScaleType4KindE0ELNS_15FloatRoundStyleE2EaEENS1_15EpilogueDefaultEEEEEvvEEEEvNT_6ParamsE)
        /*0020*/ 	.word	0x00000000
.L_19:


//--------------------- .nv.compat                --------------------------
	.section	.nv.compat,"",@"SHT_CUDA_COMPAT_INFO"
	.align	4
        /*0000*/ 	.byte	0x02, 0x09, 0x01, 0x00, 0x02, 0x02, 0x04, 0x00, 0x02, 0x05, 0x05, 0x00, 0x03, 0x07, 0x01, 0x01
        /*0010*/ 	.byte	0x02, 0x03, 0x01, 0x00, 0x02, 0x06, 0x01, 0x00, 0x04, 0x0b, 0x08, 0x00, 0x00, 0x00, 0x00, 0x00
        /*0020*/ 	.byte	0x00, 0x00, 0x00, 0x00


//--------------------- .nv.info._ZN7cutlass13device_kernelINS_4gemm6kernel13GemmUniversalIN4cute5tupleIJiiiiEEENS1_10collective13CollectiveMmaINS1_34MainloopSm90TmaGmmaWarpSpecializedILi25ENS5_IJNS4_1CILi2EEENSA_ILi1EEESC_EEENS1_35KernelTmaWarpSpecializedCooperativeEEENS5_IJNSA_ILi128EEENSA_ILi16EEENSA_ILi64EEEEEEaNS5_IJlSC_lEEEaSK_NS4_8TiledMMAINS4_8MMA_AtomIJNS4_4SM904GMMA26MMA_64x16x32_S32S8S8_SS_TNEEEENS4_6LayoutISD_NS5_IJSC_NSA_ILi0EEESS_EEEEENS5_IJNS4_10UnderscoreESV_SV_EEEEENS4_13SM90_TMA_LOADENS4_14ComposedLayoutINS4_7SwizzleILi2ELi4ELi3EEENS4_18smem_ptr_flag_bitsILi8EEENSR_INS5_IJNSA_ILi8EEESI_EEENS5_IJSI_SC_EEEEEEEvNS4_8identityENS4_23SM90_TMA_LOAD_MULTICASTES18_vS19_EENS_8epilogue10collective6detail29Sm90TmaWarpSpecializedAdapterINS1D_15DefaultEpilogueIaSK_SK_NS1C_6thread17LinearCombinationIaLi1EiiLNS1H_9ScaleType4KindE0ELNS_15FloatRoundStyleE2EaEENS1_15EpilogueDefaultEEEEEvvEEEEvNT_6ParamsE --------------------------
	.section	.nv.info._ZN7cutlass13device_kernelINS_4gemm6kernel13GemmUniversalIN4cute5tupleIJiiiiEEENS1_10collective13CollectiveMmaINS1_34MainloopSm90TmaGmmaWarpSpecializedILi25ENS5_IJNS4_1CILi2EEENSA_ILi1EEESC_EEENS1_35KernelTmaWarpSpecializedCooperativeEEENS5_IJNSA_ILi128EEENSA_ILi16EEENSA_ILi64EEEEEEaNS5_IJlSC_lEEEaSK_NS4_8TiledMMAINS4_8MMA_AtomIJNS4_4SM904GMMA26MMA_64x16x32_S32S8S8_SS_TNEEEENS4_6LayoutISD_NS5_IJSC_NSA_ILi0EEESS_EEEEENS5_IJNS4_10UnderscoreESV_SV_EEEEENS4_13SM90_TMA_LOADENS4_14ComposedLayoutINS4_7SwizzleILi2ELi4ELi3EEENS4_18smem_ptr_flag_bitsILi8EEENSR_INS5_IJNSA_ILi8EEESI_EEENS5_IJSI_SC_EEEEEEEvNS4_8identityENS4_23SM90_TMA_LOAD_MULTICASTES18_vS19_EENS_8epilogue10collective6detail29Sm90TmaWarpSpecializedAdapterINS1D_15DefaultEpilogueIaSK_SK_NS1C_6thread17LinearCombinationIaLi1EiiLNS1H_9ScaleType4KindE0ELNS_15FloatRoundStyleE2EaEENS1_15EpilogueDefaultEEEEEvvEEEEvNT_6ParamsE,"",@"SHT_CUDA_INFO"
	.sectionflags	@""
	.align	4


	//----- nvinfo : EIATTR_CUDA_API_VERSION
	.align		4
        /*0000*/ 	.byte	0x04, 0x37
        /*0002*/ 	.short	(.L_21 - .L_20)
.L_20:
        /*0004*/ 	.word	0x00000082


	//----- nvinfo : EIATTR_KPARAM_INFO
	.align		4
.L_21:
        /*0008*/ 	.byte	0x04, 0x17
        /*000a*/ 	.short	(.L_23 - .L_22)
.L_22:
        /*000c*/ 	.word	0x00000000
        /*0010*/ 	.short	0x0000
        /*0012*/ 	.short	0x0070
        /*0014*/ 	.byte	0x00, 0xf0, 0x01, 0x10


	//----- nvinfo : EIATTR_SPARSE_MMA_MASK
	.align		4
.L_23:
        /*0018*/ 	.byte	0x03, 0x50
        /*001a*/ 	.short	0x0000


	//----- nvinfo : EIATTR_MAXREG_COUNT
	.align		4
        /*001c*/ 	.byte	0x03, 0x1b
        /*001e*/ 	.short	0x00a8


	//----- nvinfo : EIATTR_NUM_BARRIERS
	.align		4
        /*0020*/ 	.byte	0x02, 0x4c
        /*0022*/ 	.byte	0x01
	.zero		1


	//----- nvinfo : EIATTR_EXTERNS
	.align		4
        /*0024*/ 	.byte	0x04, 0x0f
        /*0026*/ 	.short	(.L_25 - .L_24)


	//   ....[0]....
	.align		4
.L_24:
        /*0028*/ 	.word	index@(__assertfail)


	//----- nvinfo : EIATTR_MERCURY_ISA_VERSION
	.align		4
.L_25:
        /*002c*/ 	.byte	0x03, 0x5f
        /*002e*/ 	.short	0x0101


	//----- nvinfo : EIATTR_INT_WARP_WIDE_INSTR_OFFSETS
	.align		4
        /*0030*/ 	.byte	0x04, 0x31
        /*0032*/ 	.short	(.L_27 - .L_26)


	//   ....[0]....
.L_26:
        /*0034*/ 	.word	0x00000780


	//   ....[1]....
        /*0038*/ 	.word	0x000007b0


	//   ....[2]....
        /*003c*/ 	.word	0x00000950


	//   ....[3]....
        /*0040*/ 	.word	0x00001f90


	//----- nvinfo : EIATTR_COOP_GROUP_MASK_REGIDS
	.align		4
.L_27:
        /*0044*/ 	.byte	0x04, 0x29
        /*0046*/ 	.short	(.L_29 - .L_28)


	//   ....[0]....
.L_28:
        /*0048*/ 	.word	0xffffffff


	//   ....[1]....
        /*004c*/ 	.word	0xffffffff


	//   ....[2]....
        /*0050*/ 	.word	0xffffffff


	//   ....[3]....
        /*0054*/ 	.word	0xffffffff


	//   ....[4]....
        /*0058*/ 	.word	0xffffffff


	//   ....[5]....
        /*005c*/ 	.word	0xffffffff


	//----- nvinfo : EIATTR_COOP_GROUP_INSTR_OFFSETS
	.align		4
.L_29:
        /*0060*/ 	.byte	0x04, 0x28
        /*0062*/ 	.short	(.L_31 - .L_30)


	//   ....[0]....
.L_30:
        /*0064*/ 	.word	0x00000060


	//   ....[1]....
        /*0068*/ 	.word	0x00000070


	//   ....[2]....
        /*006c*/ 	.word	0x00000130


	//   ....[3]....
        /*0070*/ 	.word	0x000005a0


	//   ....[4]....
        /*0074*/ 	.word	0x00000ad0


	//   ....[5]....
        /*0078*/ 	.word	0x00001710


	//----- nvinfo : EIATTR_REG_RECONFIG
	.align		4
.L_31:
        /*007c*/ 	.byte	0x01, 0x54
	.zero		2


	//----- nvinfo : EIATTR_SYSCALL_OFFSETS
	.align		4
        /*0080*/ 	.byte	0x04, 0x46
        /*0082*/ 	.short	(.L_33 - .L_32)


	//   ....[0]....
.L_32:
        /*0084*/ 	.word	0x00001900


	//----- nvinfo : EIATTR_MBARRIER_INSTR_OFFSETS
	.align		4
.L_33:
        /*0088*/ 	.byte	0x04, 0x39
        /*008a*/ 	.short	(.L_35 - .L_34)


	//   ....[0]....
.L_34:
        /*008c*/ 	.word	0x00000250
        /*0090*/ 	.word	0x000000ff
        /*0094*/ 	.word	0x00000000
        /*0098*/ 	.short	0x0100
        /*009a*/ 	.byte	0x08
	.zero		1


	//   ....[1]....
        /*009c*/ 	.word	0x00000260
        /*00a0*/ 	.word	0x000000ff
        /*00a4*/ 	.word	0x000000c8
        /*00a8*/ 	.short	0x0100
        /*00aa*/ 	.byte	0x08
	.zero		1


	//   ....[2]....
        /*00ac*/ 	.word	0x00000270
        /*00b0*/ 	.word	0x000000ff
        /*00b4*/ 	.word	0x00000008
        /*00b8*/ 	.short	0x0100
        /*00ba*/ 	.byte	0x08
	.zero		1


	//   ....[3]....
        /*00bc*/ 	.word	0x00000280
        /*00c0*/ 	.word	0x000000ff
        /*00c4*/ 	.word	0x000000d0
        /*00c8*/ 	.short	0x0100
        /*00ca*/ 	.byte	0x08
	.zero		1


	//   ....[4]....
        /*00cc*/ 	.word	0x00000290
        /*00d0*/ 	.word	0x000000ff
        /*00d4*/ 	.word	0x00000010
        /*00d8*/ 	.short	0x0100
        /*00da*/ 	.byte	0x08
	.zero		1


	//   ....[5]....
        /*00dc*/ 	.word	0x000002a0
        /*00e0*/ 	.word	0x000000ff
        /*00e4*/ 	.word	0x000000d8
        /*00e8*/ 	.short	0x0100
        /*00ea*/ 	.byte	0x08
	.zero		1


	//   ....[6]....
        /*00ec*/ 	.word	0x000002b0
        /*00f0*/ 	.word	0x000000ff
        /*00f4*/ 	.word	0x00000018
        /*00f8*/ 	.short	0x0100
        /*00fa*/ 	.byte	0x08
	.zero		1


	//   ....[7]....
        /*00fc*/ 	.word	0x000002c0
        /*0100*/ 	.word	0x000000ff
        /*0104*/ 	.word	0x000000e0
        /*0108*/ 	.short	0x0100
        /*010a*/ 	.byte	0x08
	.zero		1


	//   ....[8]....
        /*010c*/ 	.word	0x000002d0
        /*0110*/ 	.word	0x000000ff
        /*0114*/ 	.word	0x00000020
        /*0118*/ 	.short	0x0100
        /*011a*/ 	.byte	0x08
	.zero		1


	//   ....[9]....
        /*011c*/ 	.word	0x000002e0
        /*0120*/ 	.word	0x000000ff
        /*0124*/ 	.word	0x000000e8
        /*0128*/ 	.short	0x0100
        /*012a*/ 	.byte	0x08
	.zero		1


	//   ....[10]....
        /*012c*/ 	.word	0x000002f0
        /*0130*/ 	.word	0x000000ff
        /*0134*/ 	.word	0x00000028
        /*0138*/ 	.short	0x0100
        /*013a*/ 	.byte	0x08
	.zero		1


	//   ....[11]....
        /*013c*/ 	.word	0x00000300
        /*0140*/ 	.word	0x000000ff
        /*0144*/ 	.word	0x000000f0
        /*0148*/ 	.short	0x0100
        /*014a*/ 	.byte	0x08
	.zero		1


	//   ....[12]....
        /*014c*/ 	.word	0x00000310
        /*0150*/ 	.word	0x000000ff
        /*0154*/ 	.word	0x00000030
        /*0158*/ 	.short	0x0100
        /*015a*/ 	.byte	0x08
	.zero		1


	//   ....[13]....
        /*015c*/ 	.word	0x00000320
        /*0160*/ 	.word	0x000000ff
        /*0164*/ 	.word	0x000000f8
        /*0168*/ 	.short	0x0100
        /*016a*/ 	.byte	0x08
	.zero		1


	//   ....[14]....
        /*016c*/ 	.word	0x00000330
        /*0170*/ 	.word	0x000000ff
        /*0174*/ 	.word	0x00000038
        /*0178*/ 	.short	0x0100
        /*017a*/ 	.byte	0x08
	.zero		1


	//   ....[15]....
        /*017c*/ 	.word	0x00000340
        /*0180*/ 	.word	0x000000ff
        /*0184*/ 	.word	0x00000100
        /*0188*/ 	.short	0x0100
        /*018a*/ 	.byte	0x08
	.zero		1


	//   ....[16]....
        /*018c*/ 	.word	0x00000350
        /*0190*/ 	.word	0x000000ff
        /*0194*/ 	.word	0x00000040
        /*0198*/ 	.short	0x0100
        /*019a*/ 	.byte	0x08
	.zero		1


	//   ....[17]....
        /*019c*/ 	.word	0x00000360
        /*01a0*/ 	.word	0x000000ff
        /*01a4*/ 	.word	0x00000108
        /*01a8*/ 	.short	0x0100
        /*01aa*/ 	.byte	0x08
	.zero		1


	//   ....[18]....
        /*01ac*/ 	.word	0x00000370
        /*01b0*/ 	.word	0x000000ff
        /*01b4*/ 	.word	0x00000048
        /*01b8*/ 	.short	0x0100
        /*01ba*/ 	.byte	0x08
	.zero		1


	//   ....[19]....
        /*01bc*/ 	.word	0x00000380
        /*01c0*/ 	.word	0x000000ff
        /*01c4*/ 	.word	0x00000110
        /*01c8*/ 	.short	0x0100
        /*01ca*/ 	.byte	0x08
	.zero		1


	//   ....[20]....
        /*01cc*/ 	.word	0x00000390
        /*01d0*/ 	.word	0x000000ff
        /*01d4*/ 	.word	0x00000050
        /*01d8*/ 	.short	0x0100
        /*01da*/ 	.byte	0x08
	.zero		1


	//   ....[21]....
        /*01dc*/ 	.word	0x000003a0
        /*01e0*/ 	.word	0x000000ff
        /*01e4*/ 	.word	0x00000118
        /*01e8*/ 	.short	0x0100
        /*01ea*/ 	.byte	0x08
	.zero		1


	//   ....[22]....
        /*01ec*/ 	.word	0x000003b0
        /*01f0*/ 	.word	0x000000ff
        /*01f4*/ 	.word	0x00000058
        /*01f8*/ 	.short	0x0100
        /*01fa*/ 	.byte	0x08
	.zero		1


	//   ....[23]....
        /*01fc*/ 	.word	0x000003c0
        /*0200*/ 	.word	0x000000ff
        /*0204*/ 	.word	0x00000120
        /*0208*/ 	.short	0x0100
        /*020a*/ 	.byte	0x08
	.zero		1


	//   ....[24]....
        /*020c*/ 	.word	0x000003d0
        /*0210*/ 	.word	0x000000ff
        /*0214*/ 	.word	0x00000060
        /*0218*/ 	.short	0x0100
        /*021a*/ 	.byte	0x08
	.zero		1


	//   ....[25]....
        /*021c*/ 	.word	0x000003e0
        /*0220*/ 	.word	0x000000ff
        /*0224*/ 	.word	0x00000128
        /*0228*/ 	.short	0x0100
        /*022a*/ 	.byte	0x08
	.zero		1


	//   ....[26]....
        /*022c*/ 	.word	0x000003f0
        /*0230*/ 	.word	0x000000ff
        /*0234*/ 	.word	0x00000068
        /*0238*/ 	.short	0x0100
        /*023a*/ 	.byte	0x08
	.zero		1


	//   ....[27]....
        /*023c*/ 	.word	0x00000400
        /*0240*/ 	.word	0x000000ff
        /*0244*/ 	.word	0x00000130
        /*0248*/ 	.short	0x0100
        /*024a*/ 	.byte	0x08
	.zero		1


	//   ....[28]....
        /*024c*/ 	.word	0x00000410
        /*0250*/ 	.word	0x000000ff
        /*0254*/ 	.word	0x00000070
        /*0258*/ 	.short	0x0100
        /*025a*/ 	.byte	0x08
	.zero		1


	//   ....[29]....
        /*025c*/ 	.word	0x00000420
        /*0260*/ 	.word	0x000000ff
        /*0264*/ 	.word	0x00000138
        /*0268*/ 	.short	0x0100
        /*026a*/ 	.byte	0x08
	.zero		1


	//   ....[30]....
        /*026c*/ 	.word	0x00000430
        /*0270*/ 	.word	0x000000ff
        /*0274*/ 	.word	0x00000078
        /*0278*/ 	.short	0x0100
        /*027a*/ 	.byte	0x08
	.zero		1


	//   ....[31]....
        /*027c*/ 	.word	0x00000440
        /*0280*/ 	.word	0x000000ff
        /*0284*/ 	.word	0x00000140
        /*0288*/ 	.short	0x0100
        /*028a*/ 	.byte	0x08
	.zero		1


	//   ....[32]....
        /*028c*/ 	.word	0x00000450
        /*0290*/ 	.word	0x000000ff
        /*0294*/ 	.word	0x00000080
        /*0298*/ 	.short	0x0100
        /*029a*/ 	.byte	0x08
	.zero		1


	//   ....[33]....
        /*029c*/ 	.word	0x00000460
        /*02a0*/ 	.word	0x000000ff
        /*02a4*/ 	.word	0x00000148
        /*02a8*/ 	.short	0x0100
        /*02aa*/ 	.byte	0x08
	.zero		1


	//   ....[34]....
        /*02ac*/ 	.word	0x00000470
        /*02b0*/ 	.word	0x000000ff
        /*02b4*/ 	.word	0x00000088
        /*02b8*/ 	.short	0x0100
        /*02ba*/ 	.byte	0x08
	.zero		1


	//   ....[35]....
        /*02bc*/ 	.word	0x00000480
        /*02c0*/ 	.word	0x000000ff
        /*02c4*/ 	.word	0x00000150
        /*02c8*/ 	.short	0x0100
        /*02ca*/ 	.byte	0x08
	.zero		1


	//   ....[36]....
        /*02cc*/ 	.word	0x00000490
        /*02d0*/ 	.word	0x000000ff
        /*02d4*/ 	.word	0x00000090
        /*02d8*/ 	.short	0x0100
        /*02da*/ 	.byte	0x08
	.zero		1


	//   ....[37]....
        /*02dc*/ 	.word	0x000004a0
        /*02e0*/ 	.word	0x000000ff
        /*02e4*/ 	.word	0x00000158
        /*02e8*/ 	.short	0x0100
        /*02ea*/ 	.byte	0x08
	.zero		1


	//   ....[38]....
        /*02ec*/ 	.word	0x000004b0
        /*02f0*/ 	.word	0x000000ff
        /*02f4*/ 	.word	0x00000098
        /*02f8*/ 	.short	0x0100
        /*02fa*/ 	.byte	0x08
	.zero		1


	//   ....[39]....
        /*02fc*/ 	.word	0x000004c0
        /*0300*/ 	.word	0x000000ff
        /*0304*/ 	.word	0x00000160
        /*0308*/ 	.short	0x0100
        /*030a*/ 	.byte	0x08
	.zero		1


	//   ....[40]....
        /*030c*/ 	.word	0x000004d0
        /*0310*/ 	.word	0x000000ff
        /*0314*/ 	.word	0x000000a0
        /*0318*/ 	.short	0x0100
        /*031a*/ 	.byte	0x08
	.zero		1


	//   ....[41]....
        /*031c*/ 	.word	0x000004e0
        /*0320*/ 	.word	0x000000ff
        /*0324*/ 	.word	0x00000168
        /*0328*/ 	.short	0x0100
        /*032a*/ 	.byte	0x08
	.zero		1


	//   ....[42]....
        /*032c*/ 	.word	0x000004f0
        /*0330*/ 	.word	0x000000ff
        /*0334*/ 	.word	0x000000a8
        /*0338*/ 	.short	0x0100
        /*033a*/ 	.byte	0x08
	.zero		1


	//   ....[43]....
        /*033c*/ 	.word	0x00000500
        /*0340*/ 	.word	0x000000ff
        /*0344*/ 	.word	0x00000170
        /*0348*/ 	.short	0x0100
        /*034a*/ 	.byte	0x08
	.zero		1


	//   ....[44]....
        /*034c*/ 	.word	0x00000510
        /*0350*/ 	.word	0x000000ff
        /*0354*/ 	.word	0x000000b0
        /*0358*/ 	.short	0x0100
        /*035a*/ 	.byte	0x08
	.zero		1


	//   ....[45]....
        /*035c*/ 	.word	0x00000520
        /*0360*/ 	.word	0x000000ff
        /*0364*/ 	.word	0x00000178
        /*0368*/ 	.short	0x0100
        /*036a*/ 	.byte	0x08
	.zero		1


	//   ....[46]....
        /*036c*/ 	.word	0x00000530
        /*0370*/ 	.word	0x000000ff
        /*0374*/ 	.word	0x000000b8
        /*0378*/ 	.short	0x0100
        /*037a*/ 	.byte	0x08
	.zero		1


	//   ....[47]....
        /*037c*/ 	.word	0x00000540
        /*0380*/ 	.word	0x000000ff
        /*0384*/ 	.word	0x00000180
        /*0388*/ 	.short	0x0100
        /*038a*/ 	.byte	0x08
	.zero		1


	//   ....[48]....
        /*038c*/ 	.word	0x00000550
        /*0390*/ 	.word	0x000000ff
        /*0394*/ 	.word	0x000000c0
        /*0398*/ 	.short	0x0100
        /*039a*/ 	.byte	0x08
	.zero		1


	//   ....[49]....
        /*039c*/ 	.word	0x00000560
        /*03a0*/ 	.word	0x000000ff
        /*03a4*/ 	.word	0x00000188
        /*03a8*/ 	.short	0x0100
        /*03aa*/ 	.byte	0x08
	.zero		1


	//   ....[50]....
        /*03ac*/ 	.word	0x000009d0
        /*03b0*/ 	.word	0x000000ff
        /*03b4*/ 	.word	0x000001a0
        /*03b8*/ 	.short	0x0100
        /*03ba*/ 	.byte	0x06
	.zero		1


	//   ....[51]....
        /*03bc*/ 	.word	0x00000a60
        /*03c0*/ 	.word	0x000000ff
        /*03c4*/ 	.word	0x000001a8
        /*03c8*/ 	.short	0x0100
        /*03ca*/ 	.byte	0x06
	.zero		1


	//   ....[52]....
        /*03cc*/ 	.word	0x000019c0
        /*03d0*/ 	.word	0x00000003
        /*03d4*/ 	.word	0x00000000
        /*03d8*/ 	.short	0x010a
        /*03da*/ 	.byte	0x3f
	.zero		1


	//   ....[53]....
        /*03dc*/ 	.word	0x00001a20
        /*03e0*/ 	.word	0x00000003
        /*03e4*/ 	.word	0x00000000
        /*03e8*/ 	.short	0x010a
        /*03ea*/ 	.byte	0x3f
	.zero		1


	//   ....[54]....
        /*03ec*/ 	.word	0x00001ca0
        /*03f0*/ 	.word	0x00000003
        /*03f4*/ 	.word	0x00000000
        /*03f8*/ 	.short	0x010a
        /*03fa*/ 	.byte	0x3f
	.zero		1


	//   ....[55]....
        /*03fc*/ 	.word	0x00001ce0
        /*0400*/ 	.word	0x00000003
        /*0404*/ 	.word	0x00000000
        /*0408*/ 	.short	0x010a
        /*040a*/ 	.byte	0x3f
	.zero		1


	//   ....[56]....
        /*040c*/ 	.word	0x00001e40
        /*0410*/ 	.word	0x00000003
        /*0414*/ 	.word	0x00000000
        /*0418*/ 	.short	0x0101
        /*041a*/ 	.byte	0x3f
	.zero		1


	//   ....[57]....
        /*041c*/ 	.word	0x00002030
        /*0420*/ 	.word	0x00000003
        /*0424*/ 	.word	0x00000000
        /*0428*/ 	.short	0x0101
        /*042a*/ 	.byte	0x3f
	.zero		1


	//   ....[58]....
        /*042c*/ 	.word	0x000039a0
        /*0430*/ 	.word	0x00000017
        /*0434*/ 	.word	0x000000c8
        /*0438*/ 	.short	0x010a
        /*043a*/ 	.byte	0x3f
	.zero		1


	//   ....[59]....
        /*043c*/ 	.word	0x00003d10
        /*0440*/ 	.word	0x00000005
        /*0444*/ 	.word	0x000001a8
        /*0448*/ 	.short	0x0101
        /*044a*/ 	.byte	0x3f
	.zero		1


	//   ....[60]....
        /*044c*/ 	.word	0x00004470
        /*0450*/ 	.word	0x00000005
        /*0454*/ 	.word	0x00000000
        /*0458*/ 	.short	0x010a
        /*045a*/ 	.byte	0x3f
	.zero		1


	//   ....[61]....
        /*045c*/ 	.word	0x000044f0
        /*0460*/ 	.word	0x00000009
        /*0464*/ 	.word	0x00000000
        /*0468*/ 	.short	0x010a
        /*046a*/ 	.byte	0x3f
	.zero		1


	//   ....[62]....
        /*046c*/ 	.word	0x00004580
        /*0470*/ 	.word	0x00000008
        /*0474*/ 	.word	0x00000000
        /*0478*/ 	.short	0x010a
        /*047a*/ 	.byte	0x3f
	.zero		1


	//   ....[63]....
        /*047c*/ 	.word	0x00004610
        /*0480*/ 	.word	0x00000009
        /*0484*/ 	.word	0x00000000
        /*0488*/ 	.short	0x010a
        /*048a*/ 	.byte	0x3f
	.zero		1


	//   ....[64]....
        /*048c*/ 	.word	0x000046a0
        /*0490*/ 	.word	0x00000008
        /*0494*/ 	.word	0x00000000
        /*0498*/ 	.short	0x010a
        /*049a*/ 	.byte	0x3f
	.zero		1


	//   ....[65]....
        /*049c*/ 	.word	0x00004730
        /*04a0*/ 	.word	0x00000009
        /*04a4*/ 	.word	0x00000000
        /*04a8*/ 	.short	0x010a
        /*04aa*/ 	.byte	0x3f
	.zero		1


	//   ....[66]....
        /*04ac*/ 	.word	0x000047c0
        /*04b0*/ 	.word	0x00000008
        /*04b4*/ 	.word	0x00000000
        /*04b8*/ 	.short	0x010a
        /*04ba*/ 	.byte	0x3f
	.zero		1


	//   ....[67]....
        /*04bc*/ 	.word	0x00004850
        /*04c0*/ 	.word	0x00000009
        /*04c4*/ 	.word	0x00000000
        /*04c8*/ 	.short	0x010a
        /*04ca*/ 	.byte	0x3f
	.zero		1


	//   ....[68]....
        /*04cc*/ 	.word	0x000048e0
        /*04d0*/ 	.word	0x00000008
        /*04d4*/ 	.word	0x00000000
        /*04d8*/ 	.short	0x010a
        /*04da*/ 	.byte	0x3f
	.zero		1


	//   ....[69]....
        /*04dc*/ 	.word	0x00004970
        /*04e0*/ 	.word	0x00000009
        /*04e4*/ 	.word	0x00000000
        /*04e8*/ 	.short	0x010a
        /*04ea*/ 	.byte	0x3f
	.zero		1


	//   ....[70]....
        /*04ec*/ 	.word	0x00004a00
        /*04f0*/ 	.word	0x00000008
        /*04f4*/ 	.word	0x00000000
        /*04f8*/ 	.short	0x010a
        /*04fa*/ 	.byte	0x3f
	.zero		1


	//   ....[71]....
        /*04fc*/ 	.word	0x00004a90
        /*0500*/ 	.word	0x00000009
        /*0504*/ 	.word	0x00000000
        /*0508*/ 	.short	0x010a
        /*050a*/ 	.byte	0x3f
	.zero		1


	//   ....[72]....
        /*050c*/ 	.word	0x00004b20
        /*0510*/ 	.word	0x00000008
        /*0514*/ 	.word	0x00000000
        /*0518*/ 	.short	0x010a
        /*051a*/ 	.byte	0x3f
	.zero		1


	//   ....[73]....
        /*051c*/ 	.word	0x00004bb0
        /*0520*/ 	.word	0x00000009
        /*0524*/ 	.word	0x00000000
        /*0528*/ 	.short	0x010a
        /*052a*/ 	.byte	0x3f
	.zero		1


	//   ....[74]....
        /*052c*/ 	.word	0x00004c40
        /*0530*/ 	.word	0x00000008
        /*0534*/ 	.word	0x00000000
        /*0538*/ 	.short	0x010a
        /*053a*/ 	.byte	0x3f
	.zero		1


	//   ....[75]....
        /*053c*/ 	.word	0x00004cd0
        /*0540*/ 	.word	0x00000009
        /*0544*/ 	.word	0x00000000
        /*0548*/ 	.short	0x010a
        /*054a*/ 	.byte	0x3f
	.zero		1


	//   ....[76]....
        /*054c*/ 	.word	0x00004d60
        /*0550*/ 	.word	0x00000008
        /*0554*/ 	.word	0x00000000
        /*0558*/ 	.short	0x010a
        /*055a*/ 	.byte	0x3f
	.zero		1


	//   ....[77]....
        /*055c*/ 	.word	0x00004df0
        /*0560*/ 	.word	0x00000009
        /*0564*/ 	.word	0x00000000
        /*0568*/ 	.short	0x010a
        /*056a*/ 	.byte	0x3f
	.zero		1


	//   ....[78]....
        /*056c*/ 	.word	0x00004e80
        /*0570*/ 	.word	0x00000008
        /*0574*/ 	.word	0x00000000
        /*0578*/ 	.short	0x010a
        /*057a*/ 	.byte	0x3f
	.zero		1


	//   ....[79]....
        /*057c*/ 	.word	0x00004f10
        /*0580*/ 	.word	0x00000009
        /*0584*/ 	.word	0x00000000
        /*0588*/ 	.short	0x010a
        /*058a*/ 	.byte	0x3f
	.zero		1


	//   ....[80]....
        /*058c*/ 	.word	0x00004fa0
        /*0590*/ 	.word	0x00000008
        /*0594*/ 	.word	0x00000000
        /*0598*/ 	.short	0x010a
        /*059a*/ 	.byte	0x3f
	.zero		1


	//   ....[81]....
        /*059c*/ 	.word	0x00005030
        /*05a0*/ 	.word	0x00000009
        /*05a4*/ 	.word	0x00000000
        /*05a8*/ 	.short	0x010a
        /*05aa*/ 	.byte	0x3f
	.zero		1


	//   ....[82]....
        /*05ac*/ 	.word	0x000050c0
        /*05b0*/ 	.word	0x00000008
        /*05b4*/ 	.word	0x00000000
        /*05b8*/ 	.short	0x010a
        /*05ba*/ 	.byte	0x3f
	.zero		1


	//   ....[83]....
        /*05bc*/ 	.word	0x00005150
        /*05c0*/ 	.word	0x0000000b
        /*05c4*/ 	.word	0x00000000
        /*05c8*/ 	.short	0x010a
        /*05ca*/ 	.byte	0x3f
	.zero		1


	//   ....[84]....
        /*05cc*/ 	.word	0x000051e0
        /*05d0*/ 	.word	0x00000003
        /*05d4*/ 	.word	0x00000000
        /*05d8*/ 	.short	0x010a
        /*05da*/ 	.byte	0x3f
	.zero		1


	//   ....[85]....
        /*05dc*/ 	.word	0x00005240
        /*05e0*/ 	.word	0x00000003
        /*05e4*/ 	.word	0x00000000
        /*05e8*/ 	.short	0x010a
        /*05ea*/ 	.byte	0x3f
	.zero		1


	//   ....[86]....
        /*05ec*/ 	.word	0x00005290
        /*05f0*/ 	.word	0x00000003
        /*05f4*/ 	.word	0x00000000
        /*05f8*/ 	.short	0x010a
        /*05fa*/ 	.byte	0x3f
	.zero		1


	//   ....[87]....
        /*05fc*/ 	.word	0x00005360
        /*0600*/ 	.word	0x00000017
        /*0604*/ 	.word	0x000000c8
        /*0608*/ 	.short	0x010a
        /*060a*/ 	.byte	0x3f
	.zero		1


	//   ....[88]....
        /*060c*/ 	.word	0x00005430
        /*0610*/ 	.word	0x00000005
        /*0614*/ 	.word	0x00000000
        /*0618*/ 	.short	0x010a
        /*061a*/ 	.byte	0x3f
	.zero		1


	//   ....[89]....
        /*061c*/ 	.word	0x00005480
        /*0620*/ 	.word	0x00000009
        /*0624*/ 	.word	0x00000000
        /*0628*/ 	.short	0x010a
        /*062a*/ 	.byte	0x3f
	.zero		1


	//   ....[90]....
        /*062c*/ 	.word	0x000054d0
        /*0630*/ 	.word	0x00000008
        /*0634*/ 	.word	0x00000000
        /*0638*/ 	.short	0x010a
        /*063a*/ 	.byte	0x3f
	.zero		1


	//   ....[91]....
        /*063c*/ 	.word	0x00005520
        /*0640*/ 	.word	0x00000009
        /*0644*/ 	.word	0x00000000
        /*0648*/ 	.short	0x010a
        /*064a*/ 	.byte	0x3f
	.zero		1


	//   ....[92]....
        /*064c*/ 	.word	0x00005570
        /*0650*/ 	.word	0x00000008
        /*0654*/ 	.word	0x00000000
        /*0658*/ 	.short	0x010a
        /*065a*/ 	.byte	0x3f
	.zero		1


	//   ....[93]....
        /*065c*/ 	.word	0x000055c0
        /*0660*/ 	.word	0x00000009
        /*0664*/ 	.word	0x00000000
        /*0668*/ 	.short	0x010a
        /*066a*/ 	.byte	0x3f
	.zero		1


	//   ....[94]....
        /*066c*/ 	.word	0x00005610
        /*0670*/ 	.word	0x00000008
        /*0674*/ 	.word	0x00000000
        /*0678*/ 	.short	0x010a
        /*067a*/ 	.byte	0x3f
	.zero		1


	//   ....[95]....
        /*067c*/ 	.word	0x00005660
        /*0680*/ 	.word	0x00000009
        /*0684*/ 	.word	0x00000000
        /*0688*/ 	.short	0x010a
        /*068a*/ 	.byte	0x3f
	.zero		1


	//   ....[96]....
        /*068c*/ 	.word	0x000056b0
        /*0690*/ 	.word	0x00000008
        /*0694*/ 	.word	0x00000000
        /*0698*/ 	.short	0x010a
        /*069a*/ 	.byte	0x3f
	.zero		1


	//   ....[97]....
        /*069c*/ 	.word	0x00005700
        /*06a0*/ 	.word	0x00000009
        /*06a4*/ 	.word	0x00000000
        /*06a8*/ 	.short	0x010a
        /*06aa*/ 	.byte	0x3f
	.zero		1


	//   ....[98]....
        /*06ac*/ 	.word	0x00005750
        /*06b0*/ 	.word	0x00000008
        /*06b4*/ 	.word	0x00000000
        /*06b8*/ 	.short	0x010a
        /*06ba*/ 	.byte	0x3f
	.zero		1


	//   ....[99]....
        /*06bc*/ 	.word	0x000057a0
        /*06c0*/ 	.word	0x00000009
        /*06c4*/ 	.word	0x00000000
        /*06c8*/ 	.short	0x010a
        /*06ca*/ 	.byte	0x3f
	.zero		1


	//   ....[100]....
        /*06cc*/ 	.word	0x000057f0
        /*06d0*/ 	.word	0x00000008
        /*06d4*/ 	.word	0x00000000
        /*06d8*/ 	.short	0x010a
        /*06da*/ 	.byte	0x3f
	.zero		1


	//   ....[101]....
        /*06dc*/ 	.word	0x00005840
        /*06e0*/ 	.word	0x00000009
        /*06e4*/ 	.word	0x00000000
        /*06e8*/ 	.short	0x010a
        /*06ea*/ 	.byte	0x3f
	.zero		1


	//   ....[102]....
        /*06ec*/ 	.word	0x00005890
        /*06f0*/ 	.word	0x00000008
        /*06f4*/ 	.word	0x00000000
        /*06f8*/ 	.short	0x010a
        /*06fa*/ 	.byte	0x3f
	.zero		1


	//   ....[103]....
        /*06fc*/ 	.word	0x000058e0
        /*0700*/ 	.word	0x00000009
        /*0704*/ 	.word	0x00000000
        /*0708*/ 	.short	0x010a
        /*070a*/ 	.byte	0x3f
	.zero		1


	//   ....[104]....
        /*070c*/ 	.word	0x00005930
        /*0710*/ 	.word	0x00000008
        /*0714*/ 	.word	0x00000000
        /*0718*/ 	.short	0x010a
        /*071a*/ 	.byte	0x3f
	.zero		1


	//   ....[105]....
        /*071c*/ 	.word	0x00005980
        /*0720*/ 	.word	0x00000009
        /*0724*/ 	.word	0x00000000
        /*0728*/ 	.short	0x010a
        /*072a*/ 	.byte	0x3f
	.zero		1


	//   ....[106]....
        /*072c*/ 	.word	0x000059d0
        /*0730*/ 	.word	0x00000008
        /*0734*/ 	.word	0x00000000
        /*0738*/ 	.short	0x010a
        /*073a*/ 	.byte	0x3f
	.zero		1


	//   ....[107]....
        /*073c*/ 	.word	0x00005a20
        /*0740*/ 	.word	0x00000009
        /*0744*/ 	.word	0x00000000
        /*0748*/ 	.short	0x010a
        /*074a*/ 	.byte	0x3f
	.zero		1


	//   ....[108]....
        /*074c*/ 	.word	0x00005a70
        /*0750*/ 	.word	0x00000008
        /*0754*/ 	.word	0x00000000
        /*0758*/ 	.short	0x010a
        /*075a*/ 	.byte	0x3f
	.zero		1


	//   ....[109]....
        /*075c*/ 	.word	0x00005ac0
        /*0760*/ 	.word	0x00000009
        /*0764*/ 	.word	0x00000000
        /*0768*/ 	.short	0x010a
        /*076a*/ 	.byte	0x3f
	.zero		1


	//   ....[110]....
        /*076c*/ 	.word	0x00005b10
        /*0770*/ 	.word	0x00000008
        /*0774*/ 	.word	0x00000000
        /*0778*/ 	.short	0x010a
        /*077a*/ 	.byte	0x3f
	.zero		1


	//   ....[111]....
        /*077c*/ 	.word	0x00005b60
        /*0780*/ 	.word	0x0000000b
        /*0784*/ 	.word	0x00000000
        /*0788*/ 	.short	0x010a
        /*078a*/ 	.byte	0x3f
	.zero		1


	//----- nvinfo : EIATTR_NUM_MBARRIERS
	.align		4
.L_35:
        /*078c*/ 	.byte	0x03, 0x38
        /*078e*/ 	.short	0x0034


	//----- nvinfo : EIATTR_EXIT_INSTR_OFFSETS
	.align		4
        /*0790*/ 	.byte	0x04, 0x1c
        /*0792*/ 	.short	(.L_37 - .L_36)


	//   ....[0]....
.L_36:
        /*0794*/ 	.word	0x00000ca0


	//   ....[1]....
        /*0798*/ 	.word	0x000014b0


	//   ....[2]....
        /*079c*/ 	.word	0x00003110


	//   ....[3]....
        /*07a0*/ 	.word	0x00003670


	//   ....[4]....
        /*07a4*/ 	.word	0x00005230


	//----- nvinfo : EIATTR_MAX_THREADS
	.align		4
.L_37:
        /*07a8*/ 	.byte	0x04, 0x05
        /*07aa*/ 	.short	(.L_39 - .L_38)
.L_38:
        /*07ac*/ 	.word	0x00000180
        /*07b0*/ 	.word	0x00000001
        /*07b4*/ 	.word	0x00000001


	//----- nvinfo : EIATTR_CRS_STACK_SIZE
	.align		4
.L_39:
        /*07b8*/ 	.byte	0x04, 0x1e
        /*07ba*/ 	.short	(.L_41 - .L_40)
.L_40:
        /*07bc*/ 	.word	0x00000000


	//----- nvinfo : EIATTR_CBANK_PARAM_SIZE
	.align		4
.L_41:
        /*07c0*/ 	.byte	0x03, 0x19
        /*07c2*/ 	.short	0x0470


	//----- nvinfo : EIATTR_PARAM_CBANK
	.align		4
        /*07c4*/ 	.byte	0x04, 0x0a
        /*07c6*/ 	.short	(.L_43 - .L_42)
	.align		4
.L_42:
        /*07c8*/ 	.word	index@(.nv.constant0._ZN7cutlass13device_kernelINS_4gemm6kernel13GemmUniversalIN4cute5tupleIJiiiiEEENS1_10collective13CollectiveMmaINS1_34MainloopSm90TmaGmmaWarpSpecializedILi25ENS5_IJNS4_1CILi2EEENSA_ILi1EEESC_EEENS1_35KernelTmaWarpSpecializedCooperativeEEENS5_IJNSA_ILi128EEENSA_ILi16EEENSA_ILi64EEEEEEaNS5_IJlSC_lEEEaSK_NS4_8TiledMMAINS4_8MMA_AtomIJNS4_4SM904GMMA26MMA_64x16x32_S32S8S8_SS_TNEEEENS4_6LayoutISD_NS5_IJSC_NSA_ILi0EEESS_EEEEENS5_IJNS4_10UnderscoreESV_SV_EEEEENS4_13SM90_TMA_LOADENS4_14ComposedLayoutINS4_7SwizzleILi2ELi4ELi3EEENS4_18smem_ptr_flag_bitsILi8EEENSR_INS5_IJNSA_ILi8EEESI_EEENS5_IJSI_SC_EEEEEEEvNS4_8identityENS4_23SM90_TMA_LOAD_MULTICASTES18_vS19_EENS_8epilogue10collective6detail29Sm90TmaWarpSpecializedAdapterINS1D_15DefaultEpilogueIaSK_SK_NS1C_6thread17LinearCombinationIaLi1EiiLNS1H_9ScaleType4KindE0ELNS_15FloatRoundStyleE2EaEENS1_15EpilogueDefaultEEEEEvvEEEEvNT_6ParamsE)
        /*07cc*/ 	.short	0x0210
        /*07ce*/ 	.short	0x0470


	//----- nvinfo : EIATTR_SW_WAR
	.align		4
.L_43:
        /*07d0*/ 	.byte	0x04, 0x36
        /*07d2*/ 	.short	(.L_45 - .L_44)
.L_44:
        /*07d4*/ 	.word	0x00000008
.L_45:


//--------------------- .nv.callgraph             --------------------------
	.section	.nv.callgraph,"",@"SHT_CUDA_CALLGRAPH"
	.align	4
	.sectionentsize	8
	.align		4
        /*0000*/ 	.word	0x00000000
	.align		4
        /*0004*/ 	.word	0xffffffff
	.align		4
        /*0008*/ 	.word	index@(_ZN7cutlass13device_kernelINS_4gemm6kernel13GemmUniversalIN4cute5tupleIJiiiiEEENS1_10collective13CollectiveMmaINS1_34MainloopSm90TmaGmmaWarpSpecializedILi25ENS5_IJNS4_1CILi2EEENSA_ILi1EEESC_EEENS1_35KernelTmaWarpSpecializedCooperativeEEENS5_IJNSA_ILi128EEENSA_ILi16EEENSA_ILi64EEEEEEaNS5_IJlSC_lEEEaSK_NS4_8TiledMMAINS4_8MMA_AtomIJNS4_4SM904GMMA26MMA_64x16x32_S32S8S8_SS_TNEEEENS4_6LayoutISD_NS5_IJSC_NSA_ILi0EEESS_EEEEENS5_IJNS4_10UnderscoreESV_SV_EEEEENS4_13SM90_TMA_LOADENS4_14ComposedLayoutINS4_7SwizzleILi2ELi4ELi3EEENS4_18smem_ptr_flag_bitsILi8EEENSR_INS5_IJNSA_ILi8EEESI_EEENS5_IJSI_SC_EEEEEEEvNS4_8identityENS4_23SM90_TMA_LOAD_MULTICASTES18_vS19_EENS_8epilogue10collective6detail29Sm90TmaWarpSpecializedAdapterINS1D_15DefaultEpilogueIaSK_SK_NS1C_6thread17LinearCombinationIaLi1EiiLNS1H_9ScaleType4KindE0ELNS_15FloatRoundStyleE2EaEENS1_15EpilogueDefaultEEEEEvvEEEEvNT_6ParamsE)
	.align		4
        /*000c*/ 	.word	index@(__assertfail)
	.align		4
        /*0010*/ 	.word	0x00000000
	.align		4
        /*0014*/ 	.word	0xfffffffe
	.align		4
        /*0018*/ 	.word	0x00000000
	.align		4
        /*001c*/ 	.word	0xfffffffd
	.align		4
        /*0020*/ 	.word	0x00000000
	.align		4
        /*0024*/ 	.word	0xfffffffc


//--------------------- .nv.constant4             --------------------------
	.section	.nv.constant4,"a",@progbits
	.align	8
	.align		8
.nv.constant4:
        /*0000*/ 	.dword	__assertfail
	.align		8
        /*0008*/ 	.dword	__unnamed_1
	.align		8
        /*0010*/ 	.dword	_ZN39_INTERNAL_02a2cbe0_4_k_cu_8c366f07_86084cuda3std3__45__cpo5beginE
	.align		8
        /*0018*/ 	.dword	_ZN39_INTERNAL_02a2cbe0_4_k_cu_8c366f07_86084cuda3std3__45__cpo3endE
	.align		8
        /*0020*/ 	.dword	_ZN39_INTERNAL_02a2cbe0_4_k_cu_8c366f07_86084cuda3std3__45__cpo6cbeginE
	.align		8
        /*0028*/ 	.dword	_ZN39_INTERNAL_02a2cbe0_4_k_cu_8c366f07_86084cuda3std3__45__cpo4cendE
	.align		8
        /*0030*/ 	.dword	_ZN39_INTERNAL_02a2cbe0_4_k_cu_8c366f07_86084cuda3std3__441_GLOBAL__N__02a2cbe0_4_k_cu_8c366f07_86086ignoreE
	.align		8
        /*0038*/ 	.dword	_ZN39_INTERNAL_02a2cbe0_4_k_cu_8c366f07_86084cuda3std3__419piecewise_constructE
	.align		8
        /*0040*/ 	.dword	_ZN39_INTERNAL_02a2cbe0_4_k_cu_8c366f07_86084cuda3std3__48in_placeE
	.align		8
        /*0048*/ 	.dword	_ZN39_INTERNAL_02a2cbe0_4_k_cu_8c366f07_86084cuda3std6ranges3__45__cpo4swapE
	.align		8
        /*0050*/ 	.dword	_ZN39_INTERNAL_02a2cbe0_4_k_cu_8c366f07_86084cuda3std6ranges3__45__cpo9iter_moveE
	.align		8
        /*0058*/ 	.dword	_ZN39_INTERNAL_02a2cbe0_4_k_cu_8c366f07_86084cute7productE
	.align		8
        /*0060*/ 	.dword	_ZN39_INTERNAL_02a2cbe0_4_k_cu_8c366f07_86084cute1_E
	.align		8
        /*0068*/ 	.dword	$str$22
	.align		8
        /*0070*/ 	.dword	$str$23


//--------------------- .text._ZN7cutlass13device_kernelINS_4gemm6kernel13GemmUniversalIN4cute5tupleIJiiiiEEENS1_10collective13CollectiveMmaINS1_34MainloopSm90TmaGmmaWarpSpecializedILi25ENS5_IJNS4_1CILi2EEENSA_ILi1EEESC_EEENS1_35KernelTmaWarpSpecializedCooperativeEEENS5_IJNSA_ILi128EEENSA_ILi16EEENSA_ILi64EEEEEEaNS5_IJlSC_lEEEaSK_NS4_8TiledMMAINS4_8MMA_AtomIJNS4_4SM904GMMA26MMA_64x16x32_S32S8S8_SS_TNEEEENS4_6LayoutISD_NS5_IJSC_NSA_ILi0EEESS_EEEEENS5_IJNS4_10UnderscoreESV_SV_EEEEENS4_13SM90_TMA_LOADENS4_14ComposedLayoutINS4_7SwizzleILi2ELi4ELi3EEENS4_18smem_ptr_flag_bitsILi8EEENSR_INS5_IJNSA_ILi8EEESI_EEENS5_IJSI_SC_EEEEEEEvNS4_8identityENS4_23SM90_TMA_LOAD_MULTICASTES18_vS19_EENS_8epilogue10collective6detail29Sm90TmaWarpSpecializedAdapterINS1D_15DefaultEpilogueIaSK_SK_NS1C_6thread17LinearCombinationIaLi1EiiLNS1H_9ScaleType4KindE0ELNS_15FloatRoundStyleE2EaEENS1_15EpilogueDefaultEEEEEvvEEEEvNT_6ParamsE --------------------------
	.section	.text._ZN7cutlass13device_kernelINS_4gemm6kernel13GemmUniversalIN4cute5tupleIJiiiiEEENS1_10collective13CollectiveMmaINS1_34MainloopSm90TmaGmmaWarpSpecializedILi25ENS5_IJNS4_1CILi2EEENSA_ILi1EEESC_EEENS1_35KernelTmaWarpSpecializedCooperativeEEENS5_IJNSA_ILi128EEENSA_ILi16EEENSA_ILi64EEEEEEaNS5_IJlSC_lEEEaSK_NS4_8TiledMMAINS4_8MMA_AtomIJNS4_4SM904GMMA26MMA_64x16x32_S32S8S8_SS_TNEEEENS4_6LayoutISD_NS5_IJSC_NSA_ILi0EEESS_EEEEENS5_IJNS4_10UnderscoreESV_SV_EEEEENS4_13SM90_TMA_LOADENS4_14ComposedLayoutINS4_7SwizzleILi2ELi4ELi3EEENS4_18smem_ptr_flag_bitsILi8EEENSR_INS5_IJNSA_ILi8EEESI_EEENS5_IJSI_SC_EEEEEEEvNS4_8identityENS4_23SM90_TMA_LOAD_MULTICASTES18_vS19_EENS_8epilogue10collective6detail29Sm90TmaWarpSpecializedAdapterINS1D_15DefaultEpilogueIaSK_SK_NS1C_6thread17LinearCombinationIaLi1EiiLNS1H_9ScaleType4KindE0ELNS_15FloatRoundStyleE2EaEENS1_15EpilogueDefaultEEEEEvvEEEEvNT_6ParamsE,"ax",@progbits
	.align	128
.text._ZN7cutlass13device_kernelINS_4gemm6kernel13GemmUniversalIN4cute5tupleIJiiiiEEENS1_10collective13CollectiveMmaINS1_34MainloopSm90TmaGmmaWarpSpecializedILi25ENS5_IJNS4_1CILi2EEENSA_ILi1EEESC_EEENS1_35KernelTmaWarpSpecializedCooperativeEEENS5_IJNSA_ILi128EEENSA_ILi16EEENSA_ILi64EEEEEEaNS5_IJlSC_lEEEaSK_NS4_8TiledMMAINS4_8MMA_AtomIJNS4_4SM904GMMA26MMA_64x16x32_S32S8S8_SS_TNEEEENS4_6LayoutISD_NS5_IJSC_NSA_ILi0EEESS_EEEEENS5_IJNS4_10UnderscoreESV_SV_EEEEENS4_13SM90_TMA_LOADENS4_14ComposedLayoutINS4_7SwizzleILi2ELi4ELi3EEENS4_18smem_ptr_flag_bitsILi8EEENSR_INS5_IJNSA_ILi8EEESI_EEENS5_IJSI_SC_EEEEEEEvNS4_8identityENS4_23SM90_TMA_LOAD_MULTICASTES18_vS19_EENS_8epilogue10collective6detail29Sm90TmaWarpSpecializedAdapterINS1D_15DefaultEpilogueIaSK_SK_NS1C_6thread17LinearCombinationIaLi1EiiLNS1H_9ScaleType4KindE0ELNS_15FloatRoundStyleE2EaEENS1_15EpilogueDefaultEEEEEvvEEEEvNT_6ParamsE:
        .type           _ZN7cutlass13device_kernelINS_4gemm6kernel13GemmUniversalIN4cute5tupleIJiiiiEEENS1_10collective13CollectiveMmaINS1_34MainloopSm90TmaGmmaWarpSpecializedILi25ENS5_IJNS4_1CILi2EEENSA_ILi1EEESC_EEENS1_35KernelTmaWarpSpecializedCooperativeEEENS5_IJNSA_ILi128EEENSA_ILi16EEENSA_ILi64EEEEEEaNS5_IJlSC_lEEEaSK_NS4_8TiledMMAINS4_8MMA_AtomIJNS4_4SM904GMMA26MMA_64x16x32_S32S8S8_SS_TNEEEENS4_6LayoutISD_NS5_IJSC_NSA_ILi0EEESS_EEEEENS5_IJNS4_10UnderscoreESV_SV_EEEEENS4_13SM90_TMA_LOADENS4_14ComposedLayoutINS4_7SwizzleILi2ELi4ELi3EEENS4_18smem_ptr_flag_bitsILi8EEENSR_INS5_IJNSA_ILi8EEESI_EEENS5_IJSI_SC_EEEEEEEvNS4_8identityENS4_23SM90_TMA_LOAD_MULTICASTES18_vS19_EENS_8epilogue10collective6detail29Sm90TmaWarpSpecializedAdapterINS1D_15DefaultEpilogueIaSK_SK_NS1C_6thread17LinearCombinationIaLi1EiiLNS1H_9ScaleType4KindE0ELNS_15FloatRoundStyleE2EaEENS1_15EpilogueDefaultEEEEEvvEEEEvNT_6ParamsE,@function
        .size           _ZN7cutlass13device_kernelINS_4gemm6kernel13GemmUniversalIN4cute5tupleIJiiiiEEENS1_10collective13CollectiveMmaINS1_34MainloopSm90TmaGmmaWarpSpecializedILi25ENS5_IJNS4_1CILi2EEENSA_ILi1EEESC_EEENS1_35KernelTmaWarpSpecializedCooperativeEEENS5_IJNSA_ILi128EEENSA_ILi16EEENSA_ILi64EEEEEEaNS5_IJlSC_lEEEaSK_NS4_8TiledMMAINS4_8MMA_AtomIJNS4_4SM904GMMA26MMA_64x16x32_S32S8S8_SS_TNEEEENS4_6LayoutISD_NS5_IJSC_NSA_ILi0EEESS_EEEEENS5_IJNS4_10UnderscoreESV_SV_EEEEENS4_13SM90_TMA_LOADENS4_14ComposedLayoutINS4_7SwizzleILi2ELi4ELi3EEENS4_18smem_ptr_flag_bitsILi8EEENSR_INS5_IJNSA_ILi8EEESI_EEENS5_IJSI_SC_EEEEEEEvNS4_8identityENS4_23SM90_TMA_LOAD_MULTICASTES18_vS19_EENS_8epilogue10collective6detail29Sm90TmaWarpSpecializedAdapterINS1D_15DefaultEpilogueIaSK_SK_NS1C_6thread17LinearCombinationIaLi1EiiLNS1H_9ScaleType4KindE0ELNS_15FloatRoundStyleE2EaEENS1_15EpilogueDefaultEEEEEvvEEEEvNT_6ParamsE,(.L_x_132 - _ZN7cutlass13device_kernelINS_4gemm6kernel13GemmUniversalIN4cute5tupleIJiiiiEEENS1_10collective13CollectiveMmaINS1_34MainloopSm90TmaGmmaWarpSpecializedILi25ENS5_IJNS4_1CILi2EEENSA_ILi1EEESC_EEENS1_35KernelTmaWarpSpecializedCooperativeEEENS5_IJNSA_ILi128EEENSA_ILi16EEENSA_ILi64EEEEEEaNS5_IJlSC_lEEEaSK_NS4_8TiledMMAINS4_8MMA_AtomIJNS4_4SM904GMMA26MMA_64x16x32_S32S8S8_SS_TNEEEENS4_6LayoutISD_NS5_IJSC_NSA_ILi0EEESS_EEEEENS5_IJNS4_10UnderscoreESV_SV_EEEEENS4_13SM90_TMA_LOADENS4_14ComposedLayoutINS4_7SwizzleILi2ELi4ELi3EEENS4_18smem_ptr_flag_bitsILi8EEENSR_INS5_IJNSA_ILi8EEESI_EEENS5_IJSI_SC_EEEEEEEvNS4_8identityENS4_23SM90_TMA_LOAD_MULTICASTES18_vS19_EENS_8epilogue10collective6detail29Sm90TmaWarpSpecializedAdapterINS1D_15DefaultEpilogueIaSK_SK_NS1C_6thread17LinearCombinationIaLi1EiiLNS1H_9ScaleType4KindE0ELNS_15FloatRoundStyleE2EaEENS1_15EpilogueDefaultEEEEEvvEEEEvNT_6ParamsE)
        .other          _ZN7cutlass13device_kernelINS_4gemm6kernel13GemmUniversalIN4cute5tupleIJiiiiEEENS1_10collective13CollectiveMmaINS1_34MainloopSm90TmaGmmaWarpSpecializedILi25ENS5_IJNS4_1CILi2EEENSA_ILi1EEESC_EEENS1_35KernelTmaWarpSpecializedCooperativeEEENS5_IJNSA_ILi128EEENSA_ILi16EEENSA_ILi64EEEEEEaNS5_IJlSC_lEEEaSK_NS4_8TiledMMAINS4_8MMA_AtomIJNS4_4SM904GMMA26MMA_64x16x32_S32S8S8_SS_TNEEEENS4_6LayoutISD_NS5_IJSC_NSA_ILi0EEESS_EEEEENS5_IJNS4_10UnderscoreESV_SV_EEEEENS4_13SM90_TMA_LOADENS4_14ComposedLayoutINS4_7SwizzleILi2ELi4ELi3EEENS4_18smem_ptr_flag_bitsILi8EEENSR_INS5_IJNSA_ILi8EEESI_EEENS5_IJSI_SC_EEEEEEEvNS4_8identityENS4_23SM90_TMA_LOAD_MULTICASTES18_vS19_EENS_8epilogue10collective6detail29Sm90TmaWarpSpecializedAdapterINS1D_15DefaultEpilogueIaSK_SK_NS1C_6thread17LinearCombinationIaLi1EiiLNS1H_9ScaleType4KindE0ELNS_15FloatRoundStyleE2EaEENS1_15EpilogueDefaultEEEEEvvEEEEvNT_6ParamsE,@"STO_CUDA_ENTRY STV_DEFAULT"
_ZN7cutlass13device_kernelINS_4gemm6kernel13GemmUniversalIN4cute5tupleIJiiiiEEENS1_10collective13CollectiveMmaINS1_34MainloopSm90TmaGmmaWarpSpecializedILi25ENS5_IJNS4_1CILi2EEENSA_ILi1EEESC_EEENS1_35KernelTmaWarpSpecializedCooperativeEEENS5_IJNSA_ILi128EEENSA_ILi16EEENSA_ILi64EEEEEEaNS5_IJlSC_lEEEaSK_NS4_8TiledMMAINS4_8MMA_AtomIJNS4_4SM904GMMA26MMA_64x16x32_S32S8S8_SS_TNEEEENS4_6LayoutISD_NS5_IJSC_NSA_ILi0EEESS_EEEEENS5_IJNS4_10UnderscoreESV_SV_EEEEENS4_13SM90_TMA_LOADENS4_14ComposedLayoutINS4_7SwizzleILi2ELi4ELi3EEENS4_18smem_ptr_flag_bitsILi8EEENSR_INS5_IJNSA_ILi8EEESI_EEENS5_IJSI_SC_EEEEEEEvNS4_8identityENS4_23SM90_TMA_LOAD_MULTICASTES18_vS19_EENS_8epilogue10collective6detail29Sm90TmaWarpSpecializedAdapterINS1D_15DefaultEpilogueIaSK_SK_NS1C_6thread17LinearCombinationIaLi1EiiLNS1H_9ScaleType4KindE0ELNS_15FloatRoundStyleE2EaEENS1_15EpilogueDefaultEEEEEvvEEEEvNT_6ParamsE:
[----:B------:R-:W0:Y:S01]  /*0000*/  LDC R1, c[0x0][0x28] ;  /* 0x00000a00ff017b82 */ /* 0x000e220000000800 */
[----:B------:R-:W1:Y:S01]  /*0010*/  S2R R3, SR_TID.X ;  /* 0x0000000000037919 */ /* 0x000e620000002100 */
[----:B------:R-:W-:Y:S01]  /*0020*/  ELECT P0, URZ, PT ;  /* 0x00000000003f782f */ /* 0x000fe20003800000 */
[----:B------:R-:W-:Y:S01]  /*0030*/  BSSY B0, `(.L_x_0) ;  /* 0x000000f000007945 */ /* 0x000fe20003800000 */
[--C-:B-1----:R-:W-:Y:S02]  /*0040*/  SHF.R.U32.HI R0, RZ, 0x5, R3.reuse ;  /* 0x00000005ff007819 */ /* 0x102fe40000011603 */
[----:B------:R-:W-:-:S03]  /*0050*/  SHF.R.U32.HI R8, RZ, 0x7, R3 ;  /* 0x00000007ff087819 */ /* 0x000fc60000011603 */
[----:B------:R-:W1:Y:S04]  /*0060*/  SHFL.IDX PT, R2, R0, RZ, 0x1f ;  /* 0x00001fff00027589 */ /* 0x000e6800000e0000 */
[----:B------:R2:W3:Y:S01]  /*0070*/  SHFL.IDX PT, R5, R8, RZ, 0x1f ;  /* 0x00001fff08057589 */ /* 0x0004e200000e0000 */
[----:B-1----:R-:W-:-:S13]  /*0080*/  ISETP.NE.OR P0, PT, R2, RZ, !P0 ;  /* 0x000000ff0200720c */ /* 0x002fda0004705670 */
[----:B0-23--:R-:W-:Y:S05]  /*0090*/  @P0 BRA `(.L_x_1) ;  /* 0x0000000000200947 */ /* 0x00dfea0003800000 */
[----:B------:R-:W-:Y:S02]  /*00a0*/  ULDC.64 UR4, c[0x0][0x198] ;  /* 0x0000660000047ab9 */ /* 0x000fe40000000a00 */
[----:B------:R-:W-:Y:S02]  /*00b0*/  UIADD3 UR6, UP0, UR4, 0xf0, URZ ;  /* 0x000000f004067890 */ /* 0x000fe4000ff1e03f */
[----:B------:R-:W-:Y:S02]  /*00c0*/  UIADD3 UR4, UP1, UR4, 0x1f0, URZ ;  /* 0x000001f004047890 */ /* 0x000fe4000ff3e03f */
[----:B------:R-:W-:Y:S02]  /*00d0*/  UIADD3.X UR7, URZ, UR5, URZ, UP0, !UPT ;  /* 0x000000053f077290 */ /* 0x000fe400087fe43f */
[----:B------:R-:W-:-:S07]  /*00e0*/  UIADD3.X UR5, URZ, UR5, URZ, UP1, !UPT ;  /* 0x000000053f057290 */ /* 0x000fce0008ffe43f */
[----:B------:R0:W-:Y:S02]  /*00f0*/  UTMACCTL.PF [UR6] ;  /* 0x00000000060079b9 */ /* 0x0001e40008040000 */
[----:B------:R0:W-:Y:S02]  /*0100*/  UTMACCTL.PF [UR4] ;  /* 0x00000000040079b9 */ /* 0x0001e40008040000 */
[----:B0-----:R-:W-:Y:S01]  /*0110*/  NOP ;  /* 0x0000000000007918 */ /* 0x001fe20000000000 */
.L_x_1:
[----:B------:R-:W-:Y:S05]  /*0120*/  BSYNC B0 ;  /* 0x0000000000007941 */ /* 0x000fea0003800000 */
.L_x_0:
[----:B------:R-:W0:Y:S02]  /*0130*/  SHFL.IDX PT, R6, R0, RZ, 0x1f ;  /* 0x00001fff00067589 */ /* 0x000e2400000e0000 */
[----:B0-----:R-:W-:-:S13]  /*0140*/  ISETP.NE.AND P0, PT, R6, RZ, PT ;  /* 0x000000ff0600720c */ /* 0x001fda0003f05270 */
[----:B------:R-:W-:Y:S05]  /*0150*/  @P0 BRA `(.L_x_2) ;  /* 0x00000004000c0947 */ /* 0x000fea0003800000 */
[----:B------:R-:W-:Y:S01]  /*0160*/  ELECT P0, URZ, PT ;  /* 0x00000000003f782f */ /* 0x000fe20003800000 */
[----:B------:R-:W-:-:S12]  /*0170*/  BSSY B0, `(.L_x_2) ;  /* 0x0000041000007945 */ /* 0x000fd80003800000 */
[----:B------:R-:W-:Y:S05]  /*0180*/  @!P0 BRA `(.L_x_3) ;  /* 0x0000000000fc8947 */ /* 0x000fea0003800000 */
[----:B------:R-:W0:Y:S01]  /*0190*/  S2UR UR8, SR_CgaCtaId ;  /* 0x00000000000879c3 */ /* 0x000e220000008800 */
[----:B------:R-:W-:Y:S01]  /*01a0*/  UMOV UR4, 0x400 ;  /* 0x0000040000047882 */ /* 0x000fe20000000000 */
[----:B------:R-:W-:Y:S01]  /*01b0*/  UMOV UR5, 0x1 ;  /* 0x0000000100057882 */ /* 0x000fe20000000000 */
[----:B------:R-:W-:Y:S02]  /*01c0*/  UMOV UR6, 0x4 ;  /* 0x0000000400067882 */ /* 0x000fe40000000000 */
[----:B------:R-:W-:-:S04]  /*01d0*/  UIADD3 UR6, -UR6, 0x100000, URZ ;  /* 0x0010000006067890 */ /* 0x000fc8000fffe13f */
[----:B------:R-:W-:Y:S02]  /*01e0*/  USHF.L.U32 UR7, UR6, 0xb, URZ ;  /* 0x0000000b06077899 */ /* 0x000fe4000800063f */
[----:B------:R-:W-:Y:S02]  /*01f0*/  USHF.L.U32 UR6, UR6, 0x1, URZ ;  /* 0x0000000106067899 */ /* 0x000fe4000800063f */
[----:B0-----:R-:W-:Y:S02]  /*0200*/  ULEA UR8, UR8, UR4, 0x18 ;  /* 0x0000000408087291 */ /* 0x001fe4000f8ec03f */
[----:B------:R-:W-:-:S04]  /*0210*/  UIADD3 UR4, -UR5, 0x100000, URZ ;  /* 0x0010000005047890 */ /* 0x000fc8000fffe13f */
[----:B------:R-:W-:Y:S02]  /*0220*/  USHF.L.U32 UR5, UR4, 0xb, URZ ;  /* 0x0000000b04057899 */ /* 0x000fe4000800063f */
[----:B------:R-:W-:Y:S01]  /*0230*/  USHF.L.U32 UR4, UR4, 0x1, URZ ;  /* 0x0000000104047899 */ /* 0x000fe2000800063f */
[----:B------:R-:W0:Y:S11]  /*0240*/  FENCE.VIEW.ASYNC.S ;  /* 0x00000000000073c6 */ /* 0x000e360000000000 */
[----:B0-----:R0:W1:Y:S01]  /*0250*/  SYNCS.EXCH.64 URZ, [UR8], UR4 ;  /* 0x00000004083f75b2 */ /* 0x0010620008000100 */
[----:B------:R0:W2:Y:S01]  /*0260*/  SYNCS.EXCH.64 URZ, [UR8+0xc8], UR6 ;  /* 0x0000c806083f75b2 */ /* 0x0000a20008000100 */
[----:B------:R0:W3:Y:S01]  /*0270*/  SYNCS.EXCH.64 URZ, [UR8+0x8], UR4 ;  /* 0x00000804083f75b2 */ /* 0x0000e20008000100 */
[----:B------:R0:W4:Y:S01]  /*0280*/  SYNCS.EXCH.64 URZ, [UR8+0xd0], UR6 ;  /* 0x0000d006083f75b2 */ /* 0x0001220008000100 */
[----:B------:R0:W0:Y:S01]  /*0290*/  SYNCS.EXCH.64 URZ, [UR8+0x10], UR4 ;  /* 0x00001004083f75b2 */ /* 0x0000220008000100 */
        /* <DEDUP_REMOVED lines=45> */
[----:B-1234-:R-:W-:Y:S01]  /*0570*/  NOP ;  /* 0x0000000000007918 */ /* 0x01efe20000000000 */
.L_x_3:
[----:B0-----:R-:W-:Y:S05]  /*0580*/  BSYNC B0 ;  /* 0x0000000000007941 */ /* 0x001fea0003800000 */
.L_x_2:
[----:B------:R-:W-:Y:S01]  /*0590*/  SHF.R.S32.HI R4, RZ, 0x1f, R3 ;  /* 0x0000001fff047819 */ /* 0x000fe20000011403 */
[----:B------:R-:W0:Y:S01]  /*05a0*/  SHFL.IDX PT, R0, R0, RZ, 0x1f ;  /* 0x00001fff00007589 */ /* 0x000e2200000e0000 */
[----:B------:R-:W1:Y:S01]  /*05b0*/  S2UR UR8, SR_CTAID.X ;  /* 0x00000000000879c3 */ /* 0x000e620000002500 */
[----:B------:R-:W-:Y:S02]  /*05c0*/  ELECT P0, URZ, PT ;  /* 0x00000000003f782f */ /* 0x000fe40003800000 */
[----:B------:R-:W-:Y:S01]  /*05d0*/  LEA.HI R4, R4, R3, RZ, 0x7 ;  /* 0x0000000304047211 */ /* 0x000fe200078f38ff */
[----:B------:R-:W-:Y:S01]  /*05e0*/  ULDC UR4, c[0x0][0x150] ;  /* 0x0000540000047ab9 */ /* 0x000fe20000000800 */
[----:B------:R-:W-:Y:S01]  /*05f0*/  SHF.R.S32.HI R9, RZ, 0x1f, R6 ;  /* 0x0000001fff097819 */ /* 0x000fe20000011406 */
[----:B------:R-:W-:Y:S01]  /*0600*/  NOP ;  /* 0x0000000000007918 */ /* 0x000fe20000000000 */
[----:B------:R-:W-:Y:S01]  /*0610*/  LOP3.LUT R4, R4, 0xffffff80, RZ, 0xc0, !PT ;  /* 0xffffff8004047812 */ /* 0x000fe200078ec0ff */
[----:B------:R-:W-:Y:S01]  /*0620*/  IMAD.MOV.U32 R23, RZ, RZ, 0x1 ;  /* 0x00000001ff177424 */ /* 0x000fe200078e00ff */
[----:B------:R-:W-:Y:S01]  /*0630*/  LEA.HI R9, R9, R6, RZ, 0x2 ;  /* 0x0000000609097211 */ /* 0x000fe200078f10ff */
[----:B------:R-:W2:Y:S01]  /*0640*/  LDC R12, c[0x0][0x144] ;  /* 0x00005100ff0c7b82 */ /* 0x000ea20000000800 */
[----:B------:R-:W-:Y:S01]  /*0650*/  NOP ;  /* 0x0000000000007918 */ /* 0x000fe20000000000 */
[----:B------:R-:W-:Y:S01]  /*0660*/  IMAD.IADD R10, R3, 0x1, -R4 ;  /* 0x00000001030a7824 */ /* 0x000fe200078e0a04 */
[----:B------:R-:W-:Y:S01]  /*0670*/  LOP3.LUT R9, R9, 0x3ffffffc, RZ, 0xc0, !PT ;  /* 0x3ffffffc09097812 */ /* 0x000fe200078ec0ff */
[----:B------:R-:W3:Y:S01]  /*0680*/  S2R R4, SR_CTAID.Y ;  /* 0x0000000000047919 */ /* 0x000ee20000002600 */
[----:B------:R-:W-:-:S02]  /*0690*/  ISETP.NE.AND P3, PT, R5, RZ, PT ;  /* 0x000000ff0500720c */ /* 0x000fc40003f65270 */
[----:B------:R-:W-:Y:S01]  /*06a0*/  SHF.R.S32.HI R7, RZ, 0x1f, R10 ;  /* 0x0000001fff077819 */ /* 0x000fe2000001140a */
[----:B------:R-:W-:Y:S01]  /*06b0*/  IMAD.IADD R6, R6, 0x1, -R9 ;  /* 0x0000000106067824 */ /* 0x000fe200078e0a09 */
[----:B------:R-:W4:Y:S01]  /*06c0*/  LDC R13, c[0x0][0x140] ;  /* 0x00005000ff0d7b82 */ /* 0x000f220000000800 */
[----:B------:R-:W-:Y:S02]  /*06d0*/  SHF.R.S32.HI R9, RZ, 0x1f, R2 ;  /* 0x0000001fff097819 */ /* 0x000fe40000011402 */
[----:B------:R-:W-:Y:S02]  /*06e0*/  LEA.HI R7, R7, R10, RZ, 0x3 ;  /* 0x0000000a07077211 */ /* 0x000fe400078f18ff */
[----:B0-----:R-:W-:Y:S02]  /*06f0*/  ISETP.NE.OR P0, PT, R0, RZ, !P0 ;  /* 0x000000ff0000720c */ /* 0x001fe40004705670 */
[----:B------:R-:W-:Y:S02]  /*0700*/  SHF.R.S32.HI R0, RZ, 0x3, R7 ;  /* 0x00000003ff007819 */ /* 0x000fe40000011407 */
[----:B-1----:R-:W-:-:S02]  /*0710*/  I2FP.F32.U32 R11, UR8 ;  /* 0x00000008000b7c45 */ /* 0x002fc40008201000 */
[----:B------:R-:W-:Y:S02]  /*0720*/  SHF.R.S32.HI R7, RZ, 0x1f, R7 ;  /* 0x0000001fff077819 */ /* 0x000fe40000011407 */
[----:B------:R-:W-:Y:S01]  /*0730*/  LEA.HI R9, R9, R2, RZ, 0x2 ;  /* 0x0000000209097211 */ /* 0x000fe200078f10ff */
[----:B------:R-:W-:Y:S01]  /*0740*/  FMUL R11, R11, UR4 ;  /* 0x000000040b0b7c20 */ /* 0x000fe20008400000 */
[----:B------:R-:W-:Y:S01]  /*0750*/  LEA.HI R7, R7, R0, RZ, 0x2 ;  /* 0x0000000007077211 */ /* 0x000fe200078f10ff */
[----:B------:R-:W-:Y:S01]  /*0760*/  ULDC UR4, c[0x0][0x154] ;  /* 0x0000550000047ab9 */ /* 0x000fe20000000800 */
[----:B------:R-:W-:Y:S01]  /*0770*/  LOP3.LUT R9, R9, 0xfffffffc, RZ, 0xc0, !PT ;  /* 0xfffffffc09097812 */ /* 0x000fe200078ec0ff */
[----:B------:R-:W-:Y:S01]  /*0780*/  VOTEU.ALL UP0, P0 ;  /* 0x00000000003f7886 */ /* 0x000fe20000000000 */
[----:B------:R-:W-:Y:S01]  /*0790*/  LOP3.LUT R7, R7, 0xfffffffc, RZ, 0xc0, !PT ;  /* 0xfffffffc07077812 */ /* 0x000fe200078ec0ff */
[----:B------:R-:W0:Y:S01]  /*07a0*/  F2I.U32.TRUNC.NTZ R11, R11 ;  /* 0x0000000b000b7305 */ /* 0x000e22000020f000 */
[----:B------:R-:W-:Y:S01]  /*07b0*/  VOTEU.ALL UP1, P0 ;  /* 0x00000000003f7886 */ /* 0x000fe20000020000 */
[----:B------:R-:W-:Y:S01]  /*07c0*/  IMAD.IADD R2, R2, 0x1, -R9 ;  /* 0x0000000102027824 */ /* 0x000fe200078e0a09 */
[----:B------:R-:W1:Y:S01]  /*07d0*/  @!UP0 S2UR UR7, SR_CgaCtaId ;  /* 0x00000000000789c3 */ /* 0x000e620000008800 */
[----:B------:R-:W-:Y:S01]  /*07e0*/  IMAD.IADD R7, R0, 0x1, -R7 ;  /* 0x0000000100077824 */ /* 0x000fe200078e0a07 */
[----:B------:R-:W-:Y:S01]  /*07f0*/  @!UP0 UMOV UR6, 0x400 ;  /* 0x0000040000068882 */ /* 0x000fe20000000000 */
[----:B----4-:R-:W-:-:S02]  /*0800*/  ISETP.EQ.U32.AND P2, PT, R13, 0x1, PT ;  /* 0x000000010d00780c */ /* 0x010fc40003f42070 */
[----:B------:R-:W-:Y:S01]  /*0810*/  IMAD R22, R6, 0x4, R7 ;  /* 0x0000000406167824 */ /* 0x000fe200078e0207 */
[----:B---3--:R-:W-:Y:S02]  /*0820*/  I2FP.F32.U32 R6, R4 ;  /* 0x0000000400067245 */ /* 0x008fe40000201000 */
[----:B------:R-:W3:Y:S01]  /*0830*/  LDC R7, c[0x0][0x148] ;  /* 0x00005200ff077b82 */ /* 0x000ee20000000800 */
[----:B------:R-:W-:Y:S02]  /*0840*/  ISETP.NE.AND P1, PT, R2, 0x3, PT ;  /* 0x000000030200780c */ /* 0x000fe40003f25270 */
[----:B------:R-:W-:Y:S01]  /*0850*/  LEA.HI R0, R22, R22, RZ, 0x1 ;  /* 0x0000001616007211 */ /* 0x000fe200078f08ff */
[----:B0-----:R-:W-:Y:S01]  /*0860*/  IMAD.MOV R15, RZ, RZ, -R11 ;  /* 0x000000ffff0f7224 */ /* 0x001fe200078e0a0b */
[----:B------:R-:W-:Y:S02]  /*0870*/  ISETP.EQ.OR P1, PT, R2, RZ, !P1 ;  /* 0x000000ff0200720c */ /* 0x000fe40004f22670 */
[----:B------:R-:W-:Y:S01]  /*0880*/  LOP3.LUT R11, R0, 0xfffffffe, RZ, 0xc0, !PT ;  /* 0xfffffffe000b7812 */ /* 0x000fe200078ec0ff */
[----:B------:R-:W-:Y:S01]  /*0890*/  FMUL R0, R6, UR4 ;  /* 0x0000000406007c20 */ /* 0x000fe20008400000 */
[----:B--2---:R-:W-:Y:S01]  /*08a0*/  IMAD R6, R12, R15, UR8 ;  /* 0x000000080c067e24 */ /* 0x004fe2000f8e020f */
[----:B------:R-:W-:Y:S01]  /*08b0*/  UMOV UR4, 0x20 ;  /* 0x0000002000047882 */ /* 0x000fe20000000000 */
[----:B------:R-:W-:Y:S01]  /*08c0*/  VIADD R12, R5, 0xffffffff ;  /* 0xffffffff050c7836 */ /* 0x000fe20000000000 */
[----:B------:R-:W-:-:S04]  /*08d0*/  @!UP0 UIADD3 UR4, -UR4, 0x100000, URZ ;  /* 0x0010000004048890 */ /* 0x000fc8000fffe13f */
[----:B------:R-:W-:Y:S02]  /*08e0*/  @!UP0 USHF.L.U32 UR5, UR4, 0xb, URZ ;  /* 0x0000000b04058899 */ /* 0x000fe4000800063f */
[----:B------:R-:W-:Y:S01]  /*08f0*/  @!UP0 USHF.L.U32 UR4, UR4, 0x1, URZ ;  /* 0x0000000104048899 */ /* 0x000fe2000800063f */
[----:B------:R-:W-:Y:S01]  /*0900*/  IMAD.IADD R11, R22, 0x1, -R11 ;  /* 0x00000001160b7824 */ /* 0x000fe200078e0a0b */
[----:B------:R-:W0:Y:S01]  /*0910*/  F2I.U32.TRUNC.NTZ R0, R0 ;  /* 0x0000000000007305 */ /* 0x000e22000020f000 */
[----:B------:R-:W-:Y:S01]  /*0920*/  ISETP.EQ.AND P1, PT, R5, RZ, P1 ;  /* 0x000000ff0500720c */ /* 0x000fe20000f22270 */
[----:B-1----:R-:W-:Y:S01]  /*0930*/  @!UP0 ULEA UR6, UR7, UR6, 0x18 ;  /* 0x0000000607068291 */ /* 0x002fe2000f8ec03f */
[----:B------:R-:W-:Y:S01]  /*0940*/  ISETP.GE.U32.AND P6, PT, R12, 0x2, PT ;  /* 0x000000020c00780c */ /* 0x000fe20003fc6070 */
[----:B------:R-:W-:Y:S01]  /*0950*/  VOTEU.ALL UP0, P0 ;  /* 0x00000000003f7886 */ /* 0x000fe20000000000 */
[----:B------:R-:W-:Y:S01]  /*0960*/  ISETP.NE.AND P4, PT, R11, R6, PT ;  /* 0x000000060b00720c */ /* 0x000fe20003f85270 */
[----:B------:R-:W-:Y:S01]  /*0970*/  IMAD.SHL.U32 R11, R22, 0x4, RZ ;  /* 0x00000004160b7824 */ /* 0x000fe200078e00ff */
[----:B------:R-:W-:-:S02]  /*0980*/  LOP3.LUT P0, RZ, R10, 0x7, RZ, 0xc0, !PT ;  /* 0x000000070aff7812 */ /* 0x000fc4000780c0ff */
[----:B------:R-:W-:Y:S02]  /*0990*/  SEL R16, RZ, 0x1, !P1 ;  /* 0x00000001ff107807 */ /* 0x000fe40004800000 */
[----:B------:R-:W-:Y:S02]  /*09a0*/  LOP3.LUT R22, R22, 0xc, R11, 0x78, !PT ;  /* 0x0000000c16167812 */ /* 0x000fe400078e780b */
[----:B------:R-:W-:Y:S01]  /*09b0*/  SEL R16, R16, 0x2, P6 ;  /* 0x0000000210107807 */ /* 0x000fe20003000000 */
[----:B------:R-:W1:Y:S02]  /*09c0*/  FENCE.VIEW.ASYNC.S ;  /* 0x00000000000073c6 */ /* 0x000e640000000000 */
[----:B-1----:R1:W2:Y:S01]  /*09d0*/  @!UP0 SYNCS.EXCH.64 URZ, [UR6+0x1a0], UR4 ;  /* 0x0001a004063f85b2 */ /* 0x0022a20008000100 */
[----:B0-----:R-:W-:Y:S01]  /*09e0*/  IMAD.MOV R24, RZ, RZ, -R0 ;  /* 0x000000ffff187224 */ /* 0x001fe200078e0a00 */
[C---:B------:R-:W-:Y:S02]  /*09f0*/  ISETP.LT.U32.AND P0, PT, R22.reuse, 0x2, !P0 ;  /* 0x000000021600780c */ /* 0x040fe40004701070 */
[----:B------:R-:W-:Y:S01]  /*0a00*/  @P4 LEA.HI R0, R22, R22, RZ, 0x1 ;  /* 0x0000001616004211 */ /* 0x000fe200078f08ff */
[----:B---3--:R-:W-:-:S03]  /*0a10*/  IMAD R9, R7, R24, R4 ;  /* 0x0000001807097224 */ /* 0x008fc600078e0204 */
[----:B------:R-:W-:-:S04]  /*0a20*/  @P4 SHF.R.S32.HI R0, RZ, 0x1, R0 ;  /* 0x00000001ff004819 */ /* 0x000fc80000011400 */
[----:B------:R-:W-:Y:S02]  /*0a30*/  @P4 ISETP.NE.AND P5, PT, R0, R9, PT ;  /* 0x000000090000420c */ /* 0x000fe40003fa5270 */
[----:B------:R-:W-:Y:S02]  /*0a40*/  SEL R0, RZ, 0x1, !P0 ;  /* 0x00000001ff007807 */ /* 0x000fe40004000000 */
[----:B------:R-:W-:Y:S01]  /*0a50*/  @P4 SEL R23, RZ, 0x1, P5 ;  /* 0x00000001ff174807 */ /* 0x000fe20002800000 */
[----:B------:R1:W0:Y:S01]  /*0a60*/  @!UP1 SYNCS.EXCH.64 URZ, [UR6+0x1a8], UR4 ;  /* 0x0001a804063f95b2 */ /* 0x0002220008000100 */
[----:B------:R-:W-:Y:S02]  /*0a70*/  NOP ;  /* 0x0000000000007918 */ /* 0x000fe40000000000 */
[----:B------:R-:W-:Y:S02]  /*0a80*/  LOP3.LUT R23, R23, R0, RZ, 0xc0, !PT ;  /* 0x0000000017177212 */ /* 0x000fe400078ec0ff */
[----:B------:R-:W-:Y:S01]  /*0a90*/  LOP3.LUT R0, R3, 0x7f, RZ, 0xc0, !PT ;  /* 0x0000007f03007812 */ /* 0x000fe200078ec0ff */
[----:B-12---:R-:W-:Y:S06]  /*0aa0*/  @!P2 BRA `(.L_x_4) ;  /* 0x000000000008a947 */ /* 0x006fec0003800000 */
[----:B0-----:R-:W-:Y:S01]  /*0ab0*/  UCGABAR_ARV ;  /* 0x00000000000079c7 */ /* 0x001fe20008000000 */
[----:B------:R-:W-:Y:S05]  /*0ac0*/  BRA `(.L_x_5) ;  /* 0x0000000000047947 */ /* 0x000fea0003800000 */
.L_x_4:
[----:B0-----:R-:W-:Y:S01]  /*0ad0*/  NOP ;  /* 0x0000000000007918 */ /* 0x001fe20000000000 */
.L_x_5:
[----:B------:R-:W0:Y:S01]  /*0ae0*/  LDC R17, c[0x0][0x65c] ;  /* 0x00019700ff117b82 */ /* 0x000e220000000800 */
[----:B------:R-:W-:Y:S02]  /*0af0*/  IMAD.U32 R10, RZ, RZ, UR8 ;  /* 0x00000008ff0a7e24 */ /* 0x000fe4000f8e00ff */
[----:B------:R-:W-:Y:S01]  /*0b00*/  IMAD.MOV.U32 R11, RZ, RZ, RZ ;  /* 0x000000ffff0b7224 */ /* 0x000fe200078e00ff */
[----:B0-----:R-:W-:-:S04]  /*0b10*/  ISETP.NE.AND P1, PT, R17, 0x1, PT ;  /* 0x000000011100780c */ /* 0x001fc80003f25270 */
[----:B------:R-:W-:-:S09]  /*0b20*/  P2R R5, PR, RZ, 0x2 ;  /* 0x00000002ff057803 */ /* 0x000fd20000000000 */
[----:B------:R-:W0:Y:S01]  /*0b30*/  @P1 LDC R19, c[0x0][0x10] ;  /* 0x00000400ff131b82 */ /* 0x000e220000000800 */
[----:B------:R-:W-:Y:S02]  /*0b40*/  @P1 IMAD.MOV.U32 R5, RZ, RZ, RZ ;  /* 0x000000ffff051224 */ /* 0x000fe400078e00ff */
[----:B------:R-:W-:-:S05]  /*0b50*/  @P1 IMAD.MOV.U32 R13, RZ, RZ, RZ ;  /* 0x000000ffff0d1224 */ /* 0x000fca00078e00ff */
[----:B------:R-:W1:Y:S01]  /*0b60*/  @!P1 LDC R9, c[0x0][0xc] ;  /* 0x00000300ff099b82 */ /* 0x000e620000000800 */
[----:B------:R-:W-:Y:S01]  /*0b70*/  ULDC UR4, c[0x0][0xc] ;  /* 0x0000030000047ab9 */ /* 0x000fe20000000800 */
[----:B------:R-:W-:Y:S01]  /*0b80*/  ULDC UR5, c[0x0][0x10] ;  /* 0x0000040000057ab9 */ /* 0x000fe20000000800 */
[----:B------:R-:W-:Y:S01]  /*0b90*/  ULDC UR6, c[0x0][0x14] ;  /* 0x0000050000067ab9 */ /* 0x000fe20000000800 */
[----:B------:R-:W-:-:S04]  /*0ba0*/  UIMAD.WIDE.U32 UR4, UR4, UR5, URZ ;  /* 0x00000005040472a5 */ /* 0x000fc8000f8e003f */
[----:B------:R-:W-:Y:S02]  /*0bb0*/  UIMAD.WIDE.U32 UR36, UR4, UR6, URZ ;  /* 0x00000006042472a5 */ /* 0x000fe4000f8e003f */
[----:B------:R-:W-:-:S04]  /*0bc0*/  UIMAD UR42, UR5, UR6, URZ ;  /* 0x00000006052a72a4 */ /* 0x000fc8000f8e023f */
[----:B------:R-:W-:Y:S01]  /*0bd0*/  UIADD3 UR42, UR37, UR42, URZ ;  /* 0x0000002a252a7290 */ /* 0x000fe2000fffe03f */
[----:B0-----:R-:W-:-:S04]  /*0be0*/  @P1 IMAD.WIDE.U32 R18, R19, UR8, R4 ;  /* 0x0000000813121c25 */ /* 0x001fc8000f8e0004 */
[----:B------:R-:W-:Y:S02]  /*0bf0*/  @P1 IMAD.IADD R19, R19, 0x1, R13 ;  /* 0x0000000113131824 */ /* 0x000fe400078e020d */
[----:B-1----:R-:W-:-:S04]  /*0c00*/  @!P1 IMAD.WIDE.U32 R10, R4, R9, R10 ;  /* 0x00000009040a9225 */ /* 0x002fc800078e000a */
[----:B------:R-:W-:Y:S02]  /*0c10*/  @!P1 IMAD.MOV.U32 R18, RZ, RZ, R10 ;  /* 0x000000ffff129224 */ /* 0x000fe400078e000a */
[----:B------:R-:W-:Y:S01]  /*0c20*/  @!P1 IMAD.MOV.U32 R19, RZ, RZ, R11 ;  /* 0x000000ffff139224 */ /* 0x000fe200078e000b */
[----:B------:R-:W-:Y:S06]  /*0c30*/  @!P2 BRA `(.L_x_6) ;  /* 0x00000000000ca947 */ /* 0x000fec0003800000 */
[----:B------:R-:W-:Y:S01]  /*0c40*/  UCGABAR_WAIT ;  /* 0x0000000000007dc7 */ /* 0x000fe20008000000 */
[----:B------:R-:W-:Y:S01]  /*0c50*/  CCTL.IVALL ;  /* 0x00000000ff00798f */ /* 0x000fe20002000000 */
[----:B------:R-:W-:Y:S05]  /*0c60*/  BRA `(.L_x_7) ;  /* 0x0000000000047947 */ /* 0x000fea0003800000 */
.L_x_6:
[----:B------:R-:W-:Y:S06]  /*0c70*/  BAR.SYNC.DEFER_BLOCKING 0x0 ;  /* 0x0000000000007b1d */ /* 0x000fec0000010000 */
.L_x_7:
[----:B------:R-:W-:Y:S05]  /*0c80*/  @!P3 BRA `(.L_x_8) ;  /* 0x000000240024b947 */ /* 0x000fea0003800000 */
[----:B------:R-:W-:-:S13]  /*0c90*/  ISETP.GT.U32.AND P0, PT, R12, 0x1, PT ;  /* 0x000000010c00780c */ /* 0x000fda0003f04070 */
[----:B------:R-:W-:Y:S05]  /*0ca0*/  @P0 EXIT ;  /* 0x000000000000094d */ /* 0x000fea0003800000 */
[----:B------:R-:W-:Y:S01]  /*0cb0*/  ULDC.64 UR4, c[0x0][0x650] ;  /* 0x0001940000047ab9 */ /* 0x000fe20000000a00 */
[----:B------:R-:W-:Y:S01]  /*0cc0*/  PRMT R2, RZ, 0x7610, R2 ;  /* 0x00007610ff027816 */ /* 0x000fe20000000002 */
[----:B------:R-:W-:Y:S01]  /*0cd0*/  IMAD.MOV.U32 R44, RZ, RZ, -0x1 ;  /* 0xffffffffff2c7424 */ /* 0x000fe200078e00ff */
[----:B------:R-:W-:Y:S01]  /*0ce0*/  ISETP.GE.U32.AND P0, PT, R18, UR4, PT ;  /* 0x0000000412007c0c */ /* 0x000fe2000bf06070 */
[----:B------:R-:W-:Y:S02]  /*0cf0*/  IMAD.MOV.U32 R37, RZ, RZ, -0x1 ;  /* 0xffffffffff257424 */ /* 0x000fe400078e00ff */
[----:B------:R-:W-:Y:S01]  /*0d00*/  IMAD.MOV.U32 R45, RZ, RZ, -0x1 ;  /* 0xffffffffff2d7424 */ /* 0x000fe200078e00ff */
[----:B------:R-:W-:-:S13]  /*0d10*/  ISETP.GE.U32.AND.EX P0, PT, R19, UR5, PT, P0 ;  /* 0x0000000513007c0c */ /* 0x000fda000bf06100 */
[----:B------:R-:W-:Y:S05]  /*0d20*/  @P0 BRA `(.L_x_9) ;  /* 0x0000000400280947 */ /* 0x000fea0003800000 */
[----:B------:R-:W0:Y:S01]  /*0d30*/  LDC.64 R26, c[0x0][0x628] ;  /* 0x00018a00ff1a7b82 */ /* 0x000e220000000a00 */
[----:B------:R-:W-:Y:S02]  /*0d40*/  IMAD.MOV.U32 R10, RZ, RZ, R18 ;  /* 0x000000ffff0a7224 */ /* 0x000fe400078e0012 */
[----:B------:R-:W-:-:S05]  /*0d50*/  IMAD.MOV.U32 R11, RZ, RZ, R19 ;  /* 0x000000ffff0b7224 */ /* 0x000fca00078e0013 */
[----:B------:R-:W1:Y:S08]  /*0d60*/  LDC R2, c[0x0][0x630] ;  /* 0x00018c00ff027b82 */ /* 0x000e700000000800 */
[----:B------:R-:W2:Y:S01]  /*0d70*/  LDC.64 R28, c[0x0][0x620] ;  /* 0x00018800ff1c7b82 */ /* 0x000ea20000000a00 */
[----:B0-----:R-:W-:-:S04]  /*0d80*/  ISETP.NE.U32.AND P0, PT, R26, RZ, PT ;  /* 0x000000ff1a00720c */ /* 0x001fc80003f05070 */
[----:B------:R-:W-:-:S13]  /*0d90*/  ISETP.NE.AND.EX P0, PT, R27, RZ, PT, P0 ;  /* 0x000000ff1b00720c */ /* 0x000fda0003f05300 */
[----:B-12---:R-:W-:Y:S05]  /*0da0*/  @!P0 BRA `(.L_x_10) ;  /* 0x0000000000288947 */ /* 0x006fea0003800000 */
[----:B------:R-:W0:Y:S02]  /*0db0*/  LDC R9, c[0x0][0x634] ;  /* 0x00018d00ff097b82 */ /* 0x000e240000000800 */
[----:B0-----:R-:W-:-:S05]  /*0dc0*/  IADD3 R9, P0, R18, R9, RZ ;  /* 0x0000000912097210 */ /* 0x001fca0007f1e0ff */
[----:B------:R-:W-:-:S04]  /*0dd0*/  IMAD.X R21, RZ, RZ, R19, P0 ;  /* 0x000000ffff157224 */ /* 0x000fc800000e0613 */
[----:B------:R-:W-:-:S04]  /*0de0*/  IMAD.WIDE.U32 R10, R21, R26, RZ ;  /* 0x0000001a150a7225 */ /* 0x000fc800078e00ff */
[----:B------:R-:W-:-:S04]  /*0df0*/  IMAD.WIDE.U32 R12, P0, R9, R27, R10 ;  /* 0x0000001b090c7225 */ /* 0x000fc8000780000a */
[----:B------:R-:W-:-:S04]  /*0e00*/  IMAD.WIDE.U32 R10, R9, R26, RZ ;  /* 0x0000001a090a7225 */ /* 0x000fc800078e00ff */
[----:B------:R-:W-:Y:S01]  /*0e10*/  IMAD.X R15, RZ, RZ, RZ, P0 ;  /* 0x000000ffff0f7224 */ /* 0x000fe200000e06ff */
[----:B------:R-:W-:Y:S01]  /*0e20*/  IADD3 RZ, P0, R11, R12, RZ ;  /* 0x0000000c0bff7210 */ /* 0x000fe20007f1e0ff */
[----:B------:R-:W-:-:S04]  /*0e30*/  IMAD.MOV.U32 R14, RZ, RZ, R13 ;  /* 0x000000ffff0e7224 */ /* 0x000fc800078e000d */
[----:B------:R-:W-:-:S08]  /*0e40*/  IMAD.WIDE.U32.X R10, R21, R27, R14, P0 ;  /* 0x0000001b150a7225 */ /* 0x000fd000000e040e */
.L_x_10:
[----:B------:R-:W0:Y:S01]  /*0e50*/  LDC.64 R30, c[0x0][0x640] ;  /* 0x00019000ff1e7b82 */ /* 0x000e220000000a00 */
[--C-:B------:R-:W-:Y:S01]  /*0e60*/  SHF.R.U64 R45, R10, R2, R11.reuse ;  /* 0x000000020a2d7219 */ /* 0x100fe2000000120b */
[----:B------:R-:W-:Y:S01]  /*0e70*/  IMAD R33, R7, R24, R4 ;  /* 0x0000001807217224 */ /* 0x000fe200078e0204 */
[----:B------:R-:W-:Y:S01]  /*0e80*/  SHF.R.U32.HI R2, RZ, R2, R11 ;  /* 0x00000002ff027219 */ /* 0x000fe2000001160b */
[----:B------:R-:W-:Y:S01]  /*0e90*/  IMAD.MOV.U32 R27, RZ, RZ, 0x1 ;  /* 0x00000001ff1b7424 */ /* 0x000fe200078e00ff */
[----:B------:R-:W-:-:S03]  /*0ea0*/  IADD3 R5, P0, RZ, -R45, RZ ;  /* 0x8000002dff057210 */ /* 0x000fc60007f1e0ff */
[----:B------:R-:W1:Y:S02]  /*0eb0*/  LDC R12, c[0x0][0x618] ;  /* 0x00018600ff0c7b82 */ /* 0x000e640000000800 */
[----:B------:R-:W-:Y:S02]  /*0ec0*/  IMAD.X R9, RZ, RZ, ~R2, P0 ;  /* 0x000000ffff097224 */ /* 0x000fe400000e0e02 */
[----:B------:R-:W-:-:S04]  /*0ed0*/  IMAD.WIDE.U32 R10, R5, R28, R18 ;  /* 0x0000001c050a7225 */ /* 0x000fc800078e0012 */
[----:B------:R-:W2:Y:S01]  /*0ee0*/  LDC R20, c[0x0][0x608] ;  /* 0x00018200ff147b82 */ /* 0x000ea20000000800 */
[----:B------:R-:W-:Y:S02]  /*0ef0*/  IMAD R2, R9, R28, RZ ;  /* 0x0000001c09027224 */ /* 0x000fe400078e02ff */
[----:B------:R-:W-:Y:S02]  /*0f00*/  IMAD.MOV.U32 R9, RZ, RZ, -0x1 ;  /* 0xffffffffff097424 */ /* 0x000fe400078e00ff */
[----:B------:R-:W-:-:S03]  /*0f10*/  IMAD R5, R5, R29, R2 ;  /* 0x0000001d05057224 */ /* 0x000fc600078e0202 */
[----:B------:R-:W3:Y:S01]  /*0f20*/  LDC R26, c[0x0][0x658] ;  /* 0x00019600ff1a7b82 */ /* 0x000ee20000000800 */
[----:B------:R-:W-:Y:S01]  /*0f30*/  IMAD.IADD R5, R11, 0x1, R5 ;  /* 0x000000010b057824 */ /* 0x000fe200078e0205 */
[----:B0-----:R-:W-:-:S04]  /*0f40*/  ISETP.NE.U32.AND P0, PT, R30, RZ, PT ;  /* 0x000000ff1e00720c */ /* 0x001fc80003f05070 */
[----:B------:R-:W-:Y:S02]  /*0f50*/  ISETP.NE.AND.EX P0, PT, R31, RZ, PT, P0 ;  /* 0x000000ff1f00720c */ /* 0x000fe40003f05300 */
[----:B------:R-:W0:Y:S01]  /*0f60*/  LDC R21, c[0x0][0x600] ;  /* 0x00018000ff157b82 */ /* 0x000e220000000800 */
[-CC-:B-1----:R-:W-:Y:S02]  /*0f70*/  SHF.R.U64 R14, R10, R12.reuse, R5.reuse ;  /* 0x0000000c0a0e7219 */ /* 0x182fe40000001205 */
[----:B------:R-:W-:-:S05]  /*0f80*/  SHF.R.U32.HI R5, RZ, R12, R5 ;  /* 0x0000000cff057219 */ /* 0x000fca0000011605 */
[----:B------:R-:W1:Y:S01]  /*0f90*/  LDC R25, c[0x0][0x648] ;  /* 0x00019200ff197b82 */ /* 0x000e620000000800 */
[-CC-:B--2---:R-:W-:Y:S02]  /*0fa0*/  SHF.R.U64 R32, R14, R20.reuse, R5.reuse ;  /* 0x000000140e207219 */ /* 0x184fe40000001205 */
[----:B------:R-:W-:-:S05]  /*0fb0*/  SHF.R.U32.HI R5, RZ, R20, R5 ;  /* 0x00000014ff057219 */ /* 0x000fca0000011605 */
[----:B------:R-:W2:Y:S01]  /*0fc0*/  LDC R28, c[0x0][0x638] ;  /* 0x00018e00ff1c7b82 */ /* 0x000ea20000000800 */
[-CC-:B---3--:R-:W-:Y:S02]  /*0fd0*/  SHF.R.U64 R20, R32, R26.reuse, R5.reuse ;  /* 0x0000001a20147219 */ /* 0x188fe40000001205 */
[-C--:B------:R-:W-:Y:S02]  /*0fe0*/  SHF.L.U32 R2, R9, R26.reuse, RZ ;  /* 0x0000001a09027219 */ /* 0x080fe400000006ff */
[----:B------:R-:W-:Y:S01]  /*0ff0*/  SHF.R.U32.HI R5, RZ, R26, R5 ;  /* 0x0000001aff057219 */ /* 0x000fe20000011605 */
[----:B------:R-:W-:Y:S01]  /*1000*/  IMAD.MOV.U32 R4, RZ, RZ, R20 ;  /* 0x000000ffff047224 */ /* 0x000fe200078e0014 */
[----:B------:R-:W-:Y:S01]  /*1010*/  LOP3.LUT R7, RZ, R2, RZ, 0x33, !PT ;  /* 0x00000002ff077212 */ /* 0x000fe200078e33ff */
[----:B------:R-:W3:Y:S01]  /*1020*/  LDC R29, c[0x0][0x610] ;  /* 0x00018400ff1d7b82 */ /* 0x000ee20000000800 */
[----:B------:R-:W-:Y:S05]  /*1030*/  @!P0 BRA `(.L_x_11) ;  /* 0x0000000000288947 */ /* 0x000fea0003800000 */
[----:B------:R-:W4:Y:S02]  /*1040*/  LDC R9, c[0x0][0x64c] ;  /* 0x00019300ff097b82 */ /* 0x000f240000000800 */
[----:B----4-:R-:W-:-:S05]  /*1050*/  IADD3 R9, P0, R20, R9, RZ ;  /* 0x0000000914097210 */ /* 0x010fca0007f1e0ff */
        /* <DEDUP_REMOVED lines=8> */
.L_x_11:
[----:B-1----:R-:W-:Y:S01]  /*10e0*/  SHF.R.U64 R4, R4, R25, R5 ;  /* 0x0000001904047219 */ /* 0x002fe20000001205 */
[----:B0-----:R-:W-:Y:S01]  /*10f0*/  VIADD R5, R21, 0xffffffff ;  /* 0xffffffff15057836 */ /* 0x001fe20000000000 */
[----:B------:R-:W-:Y:S02]  /*1100*/  SHF.L.U32 R2, R27, R26, RZ ;  /* 0x0000001a1b027219 */ /* 0x000fe400000006ff */
[----:B------:R-:W-:Y:S01]  /*1110*/  LOP3.LUT R7, R32, R7, RZ, 0xc0, !PT ;  /* 0x0000000720077212 */ /* 0x000fe200078ec0ff */
[----:B------:R-:W-:Y:S01]  /*1120*/  IMAD.MOV R9, RZ, RZ, -R4 ;  /* 0x000000ffff097224 */ /* 0x000fe200078e0a04 */
[----:B------:R-:W-:Y:S02]  /*1130*/  SEL R6, R6, R33, !P1 ;  /* 0x0000002106067207 */ /* 0x000fe40004800000 */
[----:B------:R-:W-:Y:S01]  /*1140*/  LOP3.LUT R5, R14, R5, RZ, 0xc0, !PT ;  /* 0x000000050e057212 */ /* 0x000fe200078ec0ff */
[----:B------:R-:W-:Y:S02]  /*1150*/  IMAD R7, R2, R4, R7 ;  /* 0x0000000402077224 */ /* 0x000fe400078e0207 */
[----:B--2---:R-:W-:-:S02]  /*1160*/  IMAD R2, R9, R28, R20 ;  /* 0x0000001c09027224 */ /* 0x004fc400078e0214 */
[----:B---3--:R-:W-:Y:S02]  /*1170*/  IMAD R6, R7, R29, R6 ;  /* 0x0000001d07067224 */ /* 0x008fe400078e0206 */
[----:B------:R-:W-:Y:S02]  /*1180*/  IMAD.MOV.U32 R4, RZ, RZ, 0x1 ;  /* 0x00000001ff047424 */ /* 0x000fe400078e00ff */
[----:B------:R-:W-:-:S03]  /*1190*/  IMAD R5, R2, R21, R5 ;  /* 0x0000001502057224 */ /* 0x000fc600078e0205 */
[----:B------:R-:W-:Y:S02]  /*11a0*/  PRMT R2, R4, 0x7610, R2 ;  /* 0x0000761004027816 */ /* 0x000fe40000000002 */
[----:B------:R-:W-:Y:S02]  /*11b0*/  SEL R37, R5, R6, !P1 ;  /* 0x0000000605257207 */ /* 0x000fe40004800000 */
[----:B------:R-:W-:-:S07]  /*11c0*/  SEL R44, R6, R5, !P1 ;  /* 0x00000005062c7207 */ /* 0x000fce0004800000 */
.L_x_9:
[----:B------:R-:W-:-:S08]  /*11d0*/  NOP ;  /* 0x0000000000007918 */ /* 0x000fd00000000000 */
[----:B------:R-:W0:Y:S02]  /*11e0*/  USETMAXREG.TRY_ALLOC.CTAPOOL UP0, 0xe8 ;  /* 0x000000e8000079c8 */ /* 0x000e240008000600 */
[----:B0-----:R-:W-:-:S13]  /*11f0*/  PLOP3.LUT P0, PT, PT, PT, UP0, 0x80, 0x0 ;  /* 0x000000000000781c */ /* 0x001fda0003f0f008 */
[----:B------:R-:W-:Y:S05]  /*1200*/  @!P0 BRA `(.L_x_9) ;  /* 0xfffffffc00f08947 */ /* 0x000fea000383ffff */
[----:B------:R-:W-:Y:S01]  /*1210*/  ULDC.64 UR4, c[0x0][0x598] ;  /* 0x0001660000047ab9 */ /* 0x000fe20000000a00 */
[----:B------:R-:W-:Y:S01]  /*1220*/  ULDC.64 UR38, c[0x0][0x208] ;  /* 0x0000820000267ab9 */ /* 0x000fe20000000a00 */
[----:B------:R-:W-:-:S04]  /*1230*/  ISETP.NE.U32.AND P0, PT, RZ, UR4, PT ;  /* 0x00000004ff007c0c */ /* 0x000fc8000bf05070 */
[----:B------:R-:W-:-:S13]  /*1240*/  ISETP.NE.AND.EX P0, PT, RZ, UR5, PT, P0 ;  /* 0x00000005ff007c0c */ /* 0x000fda000bf05300 */
[----:B------:R-:W-:Y:S05]  /*1250*/  @!P0 BRA `(.L_x_12) ;  /* 0x00000000001c8947 */ /* 0x000fea0003800000 */
[----:B------:R-:W0:Y:S02]  /*1260*/  LDC.64 R4, c[0x0][0x598] ;  /* 0x00016600ff047b82 */ /* 0x000e240000000a00 */
[----:B0-----:R-:W2:Y:S02]  /*1270*/  LDG.E.64 R4, desc[UR38][R4.64] ;  /* 0x0000002604047981 */ /* 0x001ea4000c1e1b00 */
[----:B--2---:R-:W-:-:S04]  /*1280*/  ISETP.NE.U32.AND P0, PT, R4, RZ, PT ;  /* 0x000000ff0400720c */ /* 0x004fc80003f05070 */
[----:B------:R-:W-:-:S13]  /*1290*/  ISETP.NE.AND.EX P0, PT, R5, RZ, PT, P0 ;  /* 0x000000ff0500720c */ /* 0x000fda0003f05300 */
[----:B------:R-:W-:Y:S05]  /*12a0*/  @!P0 BRA `(.L_x_12) ;  /* 0x0000000000088947 */ /* 0x000fea0003800000 */
[----:B------:R0:W5:Y:S01]  /*12b0*/  LD.E R34, desc[UR38][R4.64] ;  /* 0x0000002604227980 */ /* 0x000162000c101900 */
[----:B------:R-:W-:Y:S05]  /*12c0*/  BRA `(.L_x_13) ;  /* 0x0000000000247947 */ /* 0x000fea0003800000 */
.L_x_12:
[----:B------:R-:W-:Y:S02]  /*12d0*/  ULDC.64 UR4, c[0x0][0x588] ;  /* 0x0001620000047ab9 */ /* 0x000fe40000000a00 */
[----:B------:R-:W-:-:S04]  /*12e0*/  ISETP.NE.U32.AND P0, PT, RZ, UR4, PT ;  /* 0x00000004ff007c0c */ /* 0x000fc8000bf05070 */
[----:B------:R-:W-:-:S13]  /*12f0*/  ISETP.NE.AND.EX P0, PT, RZ, UR5, PT, P0 ;  /* 0x00000005ff007c0c */ /* 0x000fda000bf05300 */
[----:B------:R-:W-:Y:S05]  /*1300*/  @!P0 BRA `(.L_x_14) ;  /* 0x00000000000c8947 */ /* 0x000fea0003800000 */
[----:B------:R-:W0:Y:S02]  /*1310*/  LDC.64 R34, c[0x0][0x588] ;  /* 0x00016200ff227b82 */ /* 0x000e240000000a00 */
[----:B0-----:R1:W5:Y:S01]  /*1320*/  LDG.E R34, desc[UR38][R34.64] ;  /* 0x0000002622227981 */ /* 0x001362000c1e1900 */
[----:B------:R-:W-:Y:S05]  /*1330*/  BRA `(.L_x_13) ;  /* 0x0000000000087947 */ /* 0x000fea0003800000 */
.L_x_14:
[----:B------:R-:W-:Y:S02]  /*1340*/  ULDC UR4, c[0x0][0x580] ;  /* 0x0001600000047ab9 */ /* 0x000fe40000000800 */
[----:B------:R-:W-:-:S07]  /*1350*/  IMAD.U32 R34, RZ, RZ, UR4 ;  /* 0x00000004ff227e24 */ /* 0x000fce000f8e00ff */
.L_x_13:
[----:B------:R-:W-:Y:S02]  /*1360*/  ULDC.64 UR4, c[0x0][0x5a0] ;  /* 0x0001680000047ab9 */ /* 0x000fe40000000a00 */
[----:B------:R-:W-:-:S04]  /*1370*/  ISETP.NE.U32.AND P0, PT, RZ, UR4, PT ;  /* 0x00000004ff007c0c */ /* 0x000fc8000bf05070 */
[----:B------:R-:W-:-:S13]  /*1380*/  ISETP.NE.AND.EX P0, PT, RZ, UR5, PT, P0 ;  /* 0x00000005ff007c0c */ /* 0x000fda000bf05300 */
[----:B------:R-:W-:Y:S05]  /*1390*/  @!P0 BRA `(.L_x_15) ;  /* 0x00000000001c8947 */ /* 0x000fea0003800000 */
[----:B0-----:R-:W0:Y:S02]  /*13a0*/  LDC.64 R4, c[0x0][0x5a0] ;  /* 0x00016800ff047b82 */ /* 0x001e240000000a00 */
[----:B0-----:R-:W2:Y:S02]  /*13b0*/  LDG.E.64 R4, desc[UR38][R4.64] ;  /* 0x0000002604047981 */ /* 0x001ea4000c1e1b00 */
[----:B--2---:R-:W-:-:S04]  /*13c0*/  ISETP.NE.U32.AND P0, PT, R4, RZ, PT ;  /* 0x000000ff0400720c */ /* 0x004fc80003f05070 */
[----:B------:R-:W-:-:S13]  /*13d0*/  ISETP.NE.AND.EX P0, PT, R5, RZ, PT, P0 ;  /* 0x000000ff0500720c */ /* 0x000fda0003f05300 */
[----:B------:R-:W-:Y:S05]  /*13e0*/  @!P0 BRA `(.L_x_15) ;  /* 0x0000000000088947 */ /* 0x000fea0003800000 */
[----:B-1----:R0:W5:Y:S01]  /*13f0*/  LD.E R35, desc[UR38][R4.64] ;  /* 0x0000002604237980 */ /* 0x002162000c101900 */
[----:B------:R-:W-:Y:S05]  /*1400*/  BRA `(.L_x_16) ;  /* 0x0000000000247947 */ /* 0x000fea0003800000 */
.L_x_15:
[----:B------:R-:W-:Y:S02]  /*1410*/  ULDC.64 UR4, c[0x0][0x590] ;  /* 0x0001640000047ab9 */ /* 0x000fe40000000a00 */
[----:B------:R-:W-:-:S04]  /*1420*/  ISETP.NE.U32.AND P0, PT, RZ, UR4, PT ;  /* 0x00000004ff007c0c */ /* 0x000fc8000bf05070 */
[----:B------:R-:W-:-:S13]  /*1430*/  ISETP.NE.AND.EX P0, PT, RZ, UR5, PT, P0 ;  /* 0x00000005ff007c0c */ /* 0x000fda000bf05300 */
[----:B------:R-:W-:Y:S05]  /*1440*/  @!P0 BRA `(.L_x_17) ;  /* 0x00000000000c8947 */ /* 0x000fea0003800000 */
[----:B0-----:R-:W1:Y:S02]  /*1450*/  LDC.64 R4, c[0x0][0x590] ;  /* 0x00016400ff047b82 */ /* 0x001e640000000a00 */
[----:B-1----:R1:W5:Y:S01]  /*1460*/  LDG.E R35, desc[UR38][R4.64] ;  /* 0x0000002604237981 */ /* 0x002362000c1e1900 */
[----:B------:R-:W-:Y:S05]  /*1470*/  BRA `(.L_x_16) ;  /* 0x0000000000087947 */ /* 0x000fea0003800000 */
.L_x_17:
[----:B------:R-:W-:Y:S02]  /*1480*/  ULDC UR4, c[0x0][0x584] ;  /* 0x0001610000047ab9 */ /* 0x000fe40000000800 */
[----:B-1----:R-:W-:-:S07]  /*1490*/  IMAD.U32 R35, RZ, RZ, UR4 ;  /* 0x00000004ff237e24 */ /* 0x002fce000f8e00ff */
.L_x_16:
[----:B------:R-:W-:-:S13]  /*14a0*/  LOP3.LUT P0, RZ, R2, 0xff, RZ, 0xc0, !PT ;  /* 0x000000ff02ff7812 */ /* 0x000fda000780c0ff */
[----:B------:R-:W-:Y:S05]  /*14b0*/  @!P0 EXIT ;  /* 0x000000000000894d */ /* 0x000fea0003800000 */
[----:B------:R-:W2:Y:S01]  /*14c0*/  LDC R38, c[0x0][0x658] ;  /* 0x00019600ff267b82 */ /* 0x000ea20000000800 */
[----:B------:R-:W-:Y:S01]  /*14d0*/  ULDC.64 UR6, c[0x0][0x288] ;  /* 0x0000a20000067ab9 */ /* 0x000fe20000000a00 */
[----:B------:R-:W-:Y:S01]  /*14e0*/  LOP3.LUT R8, R8, 0x1, RZ, 0xc0, !PT ;  /* 0x0000000108087812 */ /* 0x000fe200078ec0ff */
[----:B------:R-:W-:Y:S01]  /*14f0*/  UIADD3 UR4, UR7, 0x3f, URZ ;  /* 0x0000003f07047890 */ /* 0x000fe2000fffe03f */
[----:B------:R-:W-:Y:S01]  /*1500*/  SHF.R.U32.HI R2, RZ, 0x2, R3 ;  /* 0x00000002ff027819 */ /* 0x000fe20000011603 */
[----:B01----:R-:W-:Y:S01]  /*1510*/  IMAD.U32 R5, RZ, RZ, UR6 ;  /* 0x00000006ff057e24 */ /* 0x003fe2000f8e00ff */
[----:B------:R-:W-:Y:S01]  /*1520*/  SHF.R.U32.HI R0, RZ, 0x1, R0 ;  /* 0x00000001ff007819 */ /* 0x000fe20000011600 */
[----:B------:R-:W-:Y:S01]  /*1530*/  USHF.R.S32.HI UR5, URZ, 0x1f, UR4 ;  /* 0x0000001f3f057899 */ /* 0x000fe20008011404 */
[----:B------:R-:W-:Y:S01]  /*1540*/  LOP3.LUT R36, R3, 0x3, RZ, 0xc0, !PT ;  /* 0x0000000303247812 */ /* 0x000fe200078ec0ff */
[----:B------:R-:W-:Y:S01]  /*1550*/  IMAD.SHL.U32 R7, R8, 0x40, RZ ;  /* 0x0000004008077824 */ /* 0x000fe200078e00ff */
[----:B------:R-:W-:Y:S01]  /*1560*/  LOP3.LUT R2, R2, 0x7, RZ, 0xc0, !PT ;  /* 0x0000000702027812 */ /* 0x000fe200078ec0ff */
[----:B------:R-:W-:Y:S01]  /*1570*/  ULEA.HI UR5, UR5, UR4, URZ, 0x6 ;  /* 0x0000000405057291 */ /* 0x000fe2000f8f303f */
[----:B------:R-:W-:Y:S01]  /*1580*/  LOP3.LUT R33, R0, 0x30, RZ, 0xc0, !PT ;  /* 0x0000003000217812 */ /* 0x000fe200078ec0ff */
[----:B------:R-:W-:Y:S01]  /*1590*/  IMAD R36, R36, -0x2, R5 ;  /* 0xfffffffe24247824 */ /* 0x000fe200078e0205 */
[--C-:B------:R-:W-:Y:S01]  /*15a0*/  LOP3.LUT R32, R7, 0x40, R2.reuse, 0xe2, !PT ;  /* 0x0000004007207812 */ /* 0x100fe200078ee202 */
[----:B------:R-:W-:Y:S01]  /*15b0*/  USHF.R.S32.HI UR43, URZ, 0x6, UR5 ;  /* 0x000000063f2b7899 */ /* 0x000fe20008011405 */
[-C--:B------:R-:W-:Y:S01]  /*15c0*/  IADD3 R5, RZ, -R33.reuse, -R2 ;  /* 0x80000021ff057210 */ /* 0x080fe20007ffe802 */
[----:B------:R-:W-:Y:S01]  /*15d0*/  IMAD.MOV.U32 R7, RZ, RZ, -0x1 ;  /* 0xffffffffff077424 */ /* 0x000fe200078e00ff */
[C---:B------:R-:W-:Y:S01]  /*15e0*/  LOP3.LUT R39, R3.reuse, 0x80, RZ, 0xc0, !PT ;  /* 0x0000008003277812 */ /* 0x040fe200078ec0ff */
[----:B------:R-:W-:Y:S01]  /*15f0*/  IMAD.MOV.U32 R9, RZ, RZ, 0x1 ;  /* 0x00000001ff097424 */ /* 0x000fe200078e00ff */
[----:B------:R-:W-:Y:S01]  /*1600*/  UISETP.LT.AND UP0, UPT, UR43, 0x1, UPT ;  /* 0x000000012b00788c */ /* 0x000fe2000bf01270 */
[----:B------:R-:W-:Y:S01]  /*1610*/  IMAD.SHL.U32 R40, R3, 0x2, RZ ;  /* 0x0000000203287824 */ /* 0x000fe200078e00ff */
[----:B------:R-:W-:Y:S01]  /*1620*/  ULDC UR4, c[0x0][0x284] ;  /* 0x0000a10000047ab9 */ /* 0x000fe20000000800 */
[----:B------:R-:W-:Y:S01]  /*1630*/  IMAD R5, R8, -0x40, R5 ;  /* 0xffffffc008057824 */ /* 0x000fe200078e0205 */
[-C--:B--2---:R-:W-:Y:S01]  /*1640*/  SHF.L.U32 R7, R7, R38.reuse, RZ ;  /* 0x0000002607077219 */ /* 0x084fe200000006ff */
[----:B------:R-:W-:Y:S01]  /*1650*/  USEL UR44, UR43, 0x1, UP0 ;  /* 0x000000012b2c7887 */ /* 0x000fe20008000000 */
[----:B------:R-:W-:Y:S01]  /*1660*/  LOP3.LUT R32, R32, R33, RZ, 0xfc, !PT ;  /* 0x0000002120207212 */ /* 0x000fe200078efcff */
[----:B------:R-:W-:Y:S01]  /*1670*/  VIADD R43, R5, UR4 ;  /* 0x00000004052b7c36 */ /* 0x000fe20008000000 */
[----:B------:R-:W-:Y:S01]  /*1680*/  SHF.L.U32 R38, R9, R38, RZ ;  /* 0x0000002609267219 */ /* 0x000fe200000006ff */
[----:B------:R-:W-:Y:S01]  /*1690*/  IMAD.MOV.U32 R33, RZ, RZ, RZ ;  /* 0x000000ffff217224 */ /* 0x000fe200078e00ff */
[----:B------:R-:W-:Y:S01]  /*16a0*/  LOP3.LUT R51, R16, 0x1, RZ, 0xfc, !PT ;  /* 0x0000000110337812 */ /* 0x000fe200078efcff */
[----:B------:R-:W-:Y:S01]  /*16b0*/  UIADD3 UR44, UR43, -UR44, URZ ;  /* 0x8000002c2b2c7290 */ /* 0x000fe2000fffe03f */
[----:B------:R-:W-:Y:S01]  /*16c0*/  SHF.R.U32.HI R39, RZ, 0x7, R39 ;  /* 0x00000007ff277819 */ /* 0x000fe20000011627 */
[----:B------:R-:W-:Y:S01]  /*16d0*/  UMOV UR40, URZ ;  /* 0x0000003f00287c82 */ /* 0x000fe20008000000 */
[----:B------:R-:W-:Y:S01]  /*16e0*/  LOP3.LUT R40, R40, 0x6, RZ, 0xc0, !PT ;  /* 0x0000000628287812 */ /* 0x000fe200078ec0ff */
[----:B------:R-:W-:Y:S01]  /*16f0*/  UMOV UR41, URZ ;  /* 0x0000003f00297c82 */ /* 0x000fe20008000000 */
[----:B------:R-:W-:-:S07]  /*1700*/  LOP3.LUT R41, RZ, R7, RZ, 0x33, !PT ;  /* 0x00000007ff297212 */ /* 0x000fce00078e33ff */
.L_x_55:
[----:B0-----:R-:W0:Y:S01]  /*1710*/  SHFL.IDX PT, R0, R39, RZ, 0x1f ;  /* 0x00001fff27007589 */ /* 0x001e2200000e0000 */
[----:B-1----:R-:W1:Y:S01]  /*1720*/  S2UR UR7, SR_CgaCtaId ;  /* 0x00000000000779c3 */ /* 0x002e620000008800 */
[----:B------:R-:W-:Y:S01]  /*1730*/  UMOV UR6, 0x400 ;  /* 0x0000040000067882 */ /* 0x000fe20000000000 */
[----:B0-----:R-:W-:Y:S01]  /*1740*/  R2UR UR4, R0 ;  /* 0x00000000000472ca */ /* 0x001fe200000e0000 */
[----:B-1----:R-:W-:-:S12]  /*1750*/  ULEA UR6, UR7, UR6, 0x18 ;  /* 0x0000000607067291 */ /* 0x002fd8000f8ec03f */
[----:B------:R-:W-:-:S04]  /*1760*/  ULEA.HI UR5, UR4, UR4, URZ, 0x1 ;  /* 0x0000000404057291 */ /* 0x000fc8000f8f083f */
[----:B------:R-:W-:-:S04]  /*1770*/  ULOP3.LUT UR5, UR5, 0xffffe, URZ, 0xc0, !UPT ;  /* 0x000ffffe05057892 */ /* 0x000fc8000f8ec03f */
[----:B------:R-:W-:-:S03]  /*1780*/  UIADD3 UR5, UR4, -UR5, URZ ;  /* 0x8000000504057290 */ /* 0x000fc6000fffe03f */
[----:B------:R-:W-:Y:S01]  /*1790*/  ULDC UR4, c[0x0][0x28c] ;  /* 0x0000a30000047ab9 */ /* 0x000fe20000000800 */
[----:B------:R-:W-:Y:S01]  /*17a0*/  ULEA UR5, UR5, UR6, 0xc ;  /* 0x0000000605057291 */ /* 0x000fe2000f8e603f */
[----:B------:R-:W-:-:S03]  /*17b0*/  ISETP.LT.AND P0, PT, RZ, UR4, PT ;  /* 0x00000004ff007c0c */ /* 0x000fc6000bf01270 */
[----:B------:R-:W-:-:S04]  /*17c0*/  UIADD3 UR5, UR5, 0x280, URZ ;  /* 0x0000028005057890 */ /* 0x000fc8000fffe03f */
[----:B------:R-:W-:-:S04]  /*17d0*/  USHF.R.U32.HI UR5, URZ, 0x4, UR5 ;  /* 0x000000043f057899 */ /* 0x000fc80008011605 */
[----:B------:R-:W-:-:S04]  /*17e0*/  ULOP3.LUT UR5, UR5, 0x3fff, URZ, 0xc0, !UPT ;  /* 0x00003fff05057892 */ /* 0x000fc8000f8ec03f */
[----:B------:R-:W-:Y:S01]  /*17f0*/  ULOP3.LUT UR45, UR5, 0x10000, URZ, 0xfc, !UPT ;  /* 0x00010000052d7892 */ /* 0x000fe2000f8efc3f */
[----:B--234-:R-:W-:Y:S11]  /*1800*/  @P0 BRA `(.L_x_18) ;  /* 0x0000000000400947 */ /* 0x01cff60003800000 */
[----:B------:R-:W-:Y:S01]  /*1810*/  MOV R0, 0x0 ;  /* 0x0000000000007802 */ /* 0x000fe20000000f00 */
[----:B------:R-:W-:Y:S01]  /*1820*/  ULDC.64 UR4, c[0x4][0x68] ;  /* 0x01001a0000047ab9 */ /* 0x000fe20000000a00 */
[----:B------:R-:W-:Y:S01]  /*1830*/  ULDC.64 UR6, c[0x4][0x8] ;  /* 0x0100020000067ab9 */ /* 0x000fe20000000a00 */
[----:B------:R-:W-:Y:S01]  /*1840*/  IMAD.U32 R4, RZ, RZ, UR4 ;  /* 0x00000004ff047e24 */ /* 0x000fe2000f8e00ff */
[----:B------:R0:W1:Y:S01]  /*1850*/  LDC.64 R2, c[0x4][R0] ;  /* 0x0100000000027b82 */ /* 0x0000620000000a00 */
[----:B------:R-:W-:Y:S01]  /*1860*/  IMAD.U32 R5, RZ, RZ, UR5 ;  /* 0x00000005ff057e24 */ /* 0x000fe2000f8e00ff */
[----:B------:R-:W-:Y:S01]  /*1870*/  ULDC.64 UR4, c[0x4][0x70] ;  /* 0x01001c0000047ab9 */ /* 0x000fe20000000a00 */
[----:B------:R-:W-:Y:S02]  /*1880*/  IMAD.U32 R10, RZ, RZ, UR6 ;  /* 0x00000006ff0a7e24 */ /* 0x000fe4000f8e00ff */
[----:B------:R-:W-:Y:S02]  /*1890*/  IMAD.U32 R6, RZ, RZ, UR4 ;  /* 0x00000004ff067e24 */ /* 0x000fe4000f8e00ff */
[----:B------:R-:W-:-:S02]  /*18a0*/  IMAD.U32 R7, RZ, RZ, UR5 ;  /* 0x00000005ff077e24 */ /* 0x000fc4000f8e00ff */
[----:B------:R-:W-:Y:S02]  /*18b0*/  IMAD.U32 R11, RZ, RZ, UR7 ;  /* 0x00000007ff0b7e24 */ /* 0x000fe4000f8e00ff */
[----:B------:R-:W-:Y:S02]  /*18c0*/  IMAD.MOV.U32 R8, RZ, RZ, 0x1e1 ;  /* 0x000001e1ff087424 */ /* 0x000fe400078e00ff */
[----:B------:R-:W-:Y:S02]  /*18d0*/  IMAD.MOV.U32 R12, RZ, RZ, 0x1 ;  /* 0x00000001ff0c7424 */ /* 0x000fe400078e00ff */
[----:B0-----:R-:W-:-:S07]  /*18e0*/  IMAD.MOV.U32 R13, RZ, RZ, RZ ;  /* 0x000000ffff0d7224 */ /* 0x001fce00078e00ff */
[----:B------:R-:W-:-:S07]  /*18f0*/  LEPC R20, `(.L_x_18) ;  /* 0x000000001014794e */ /* 0x000fce0000000000 */
[----:B-1---5:R-:W-:Y:S05]  /*1900*/  CALL.ABS.NOINC R2 ;  /* 0x0000000002007343 */ /* 0x022fea0003c00000 */
.L_x_18:
[----:B------:R-:W-:-:S13]  /*1910*/  ISETP.NE.AND P0, PT, R51, 0x3, PT ;  /* 0x000000033300780c */ /* 0x000fda0003f05270 */
[----:B------:R-:W-:Y:S05]  /*1920*/  @!P0 BRA `(.L_x_19) ;  /* 0x0000000000048947 */ /* 0x000fea0003800000 */
[----:B------:R-:W-:Y:S01]  /*1930*/  BPT.TRAP 0x1 ;  /* 0x000000040000795c */ /* 0x000fe20000300000 */
.L_x_19:
[----:B------:R-:W0:Y:S01]  /*1940*/  S2UR UR5, SR_CgaCtaId ;  /* 0x00000000000579c3 */ /* 0x000e220000008800 */
[----:B------:R-:W-:Y:S01]  /*1950*/  UMOV UR4, 0x400 ;  /* 0x0000040000047882 */ /* 0x000fe20000000000 */
[----:B------:R-:W-:Y:S02]  /*1960*/  IMAD.U32 R0, RZ, RZ, UR40 ;  /* 0x00000028ff007e24 */ /* 0x000fe4000f8e00ff */
[----:B------:R-:W-:-:S03]  /*1970*/  IMAD.U32 R2, RZ, RZ, UR41 ;  /* 0x00000029ff027e24 */ /* 0x000fc6000f8e00ff */
[----:B------:R-:W-:Y:S01]  /*1980*/  SHF.L.U32 R0, R0, 0x1f, RZ ;  /* 0x0000001f00007819 */ /* 0x000fe200000006ff */
[----:B0-----:R-:W-:-:S06]  /*1990*/  ULEA UR4, UR5, UR4, 0x18 ;  /* 0x0000000405047291 */ /* 0x001fcc000f8ec03f */
[----:B------:R-:W-:-:S04]  /*19a0*/  IMAD.U32 R5, RZ, RZ, UR4 ;  /* 0x00000004ff057e24 */ /* 0x000fc8000f8e00ff */
[----:B------:R-:W-:-:S04]  /*19b0*/  IMAD R3, R2, 0x8, R5 ;  /* 0x0000000802037824 */ /* 0x000fc800078e0205 */
[----:B------:R0:W1:Y:S01]  /*19c0*/  SYNCS.PHASECHK.TRANS64.TRYWAIT P1, [R3+URZ], R0 ;  /* 0x00000000030075a7 */ /* 0x000062000802017f */
[----:B------:R-:W-:Y:S05]  /*19d0*/  @!P0 BRA `(.L_x_20) ;  /* 0x0000000000048947 */ /* 0x000fea0003800000 */
[----:B------:R-:W-:Y:S01]  /*19e0*/  BPT.TRAP 0x1 ;  /* 0x000000040000795c */ /* 0x000fe20000300000 */
.L_x_20:
[----:B------:R-:W-:-:S05]  /*19f0*/  IMAD.U32 R2, RZ, RZ, UR44 ;  /* 0x0000002cff027e24 */ /* 0x000fca000f8e00ff */
[----:B------:R-:W-:Y:S01]  /*1a00*/  ISETP.GE.AND P2, PT, R2, 0x1, PT ;  /* 0x000000010200780c */ /* 0x000fe20003f46270 */
[----:B-1----:R-:W-:-:S12]  /*1a10*/  @P1 BRA `(.L_x_21) ;  /* 0x0000000000081947 */ /* 0x002fd80003800000 */
[----:B------:R-:W1:Y:S02]  /*1a20*/  SYNCS.PHASECHK.TRANS64.TRYWAIT P1, [R3+URZ], R0 ;  /* 0x00000000030075a7 */ /* 0x000e64000802017f */
[----:B-1----:R-:W-:Y:S05]  /*1a30*/  @!P1 BRA `(.L_x_22) ;  /* 0x0000003800009947 */ /* 0x002fea0003800000 */
.L_x_21:
[----:B------:R-:W-:Y:S05]  /*1a40*/  WARPSYNC.ALL ;  /* 0x0000000000007948 */ /* 0x000fea0003800000 */
[----:B------:R-:W-:Y:S01]  /*1a50*/  R2UR UR4, R5 ;  /* 0x00000000050472ca */ /* 0x000fe200000e0000 */
[----:B------:R-:W-:Y:S01]  /*1a60*/  WARPGROUP.ARRIVE ;  /* 0x00000000000079c5 */ /* 0x000fe20000000000 */
[----:B------:R-:W-:Y:S01]  /*1a70*/  UMOV UR5, 0x80000020 ;  /* 0x8000002000057882 */ /* 0x000fe20000000000 */
[----:B------:R-:W-:-:S10]  /*1a80*/  UMOV UR7, 0x80000020 ;  /* 0x8000002000077882 */ /* 0x000fd40000000000 */
[----:B------:R-:W-:-:S04]  /*1a90*/  UIADD3 UR4, UR4, 0x32280, URZ ;  /* 0x0003228004047890 */ /* 0x000fc8000fffe03f */
[----:B------:R-:W-:-:S04]  /*1aa0*/  USHF.R.U32.HI UR4, URZ, 0x4, UR4 ;  /* 0x000000043f047899 */ /* 0x000fc80008011604 */
[----:B------:R-:W-:-:S04]  /*1ab0*/  ULOP3.LUT UR4, UR4, 0x3fff, URZ, 0xc0, !UPT ;  /* 0x00003fff04047892 */ /* 0x000fc8000f8ec03f */
[----:B------:R-:W-:Y:S02]  /*1ac0*/  ULOP3.LUT UR9, UR4, 0x10000, URZ, 0xfc, !UPT ;  /* 0x0001000004097892 */ /* 0x000fe4000f8efc3f */
[----:B------:R-:W-:Y:S02]  /*1ad0*/  ULEA UR4, UR41, UR45, 0x9 ;  /* 0x0000002d29047291 */ /* 0x000fe4000f8e483f */
[----:B------:R-:W-:-:S09]  /*1ae0*/  ULEA UR6, UR41, UR9, 0x6 ;  /* 0x0000000929067291 */ /* 0x000fd2000f8e303f */
[----:B------:R-:W-:Y:S01]  /*1af0*/  IGMMA.64x16x32.S8.S8 R24, gdesc[UR4], RZ, !UPT, gsb0 ;  /* 0x00600000041879f1 */ /* 0x000fe2000c0410ff */
[----:B------:R-:W-:Y:S02]  /*1b00*/  UIADD3 UR4, UR4, 0x2, URZ ;  /* 0x0000000204047890 */ /* 0x000fe4000fffe03f */
[----:B------:R-:W-:Y:S01]  /*1b10*/  UIADD3 UR6, UR6, 0x2, URZ ;  /* 0x0000000206067890 */ /* 0x000fe2000fffe03f */
[----:B------:R-:W-:Y:S01]  /*1b20*/  UMOV UR5, 0x80000020 ;  /* 0x8000002000057882 */ /* 0x000fe20000000000 */
[----:B------:R-:W-:Y:S01]  /*1b30*/  UMOV UR7, 0x80000020 ;  /* 0x8000002000077882 */ /* 0x000fe20000000000 */
[----:B------:R-:W-:Y:S02]  /*1b40*/  WARPGROUP.DEPBAR.LE gsb0, 0x0 ;  /* 0x00008000000079c5 */ /* 0x000fe40000010000 */
[----:B------:R-:W-:-:S06]  /*1b50*/  WARPGROUP.ARRIVE ;  /* 0x00000000000079c5 */ /* 0x000fcc0000000000 */
[----:B------:R-:W-:Y:S03]  /*1b60*/  IGMMA.64x16x32.S8.S8 R24, gdesc[UR4], R24, gsb0 ;  /* 0x00600000041879f1 */ /* 0x000fe60008041018 */
[----:B------:R-:W-:Y:S02]  /*1b70*/  WARPGROUP.DEPBAR.LE gsb0, 0x0 ;  /* 0x00008000000079c5 */ /* 0x000fe40000010000 */
[----:B------:R-:W-:Y:S05]  /*1b80*/  @!P2 BRA `(.L_x_23) ;  /* 0x0000000000e8a947 */ /* 0x000fea0003800000 */
[----:B------:R-:W-:Y:S01]  /*1b90*/  UIADD3 UR4, UR41, 0x1, URZ ;  /* 0x0000000129047890 */ /* 0x000fe2000fffe03f */
[----:B01----:R-:W-:Y:S02]  /*1ba0*/  IMAD.U32 R0, RZ, RZ, UR44 ;  /* 0x0000002cff007e24 */ /* 0x003fe4000f8e00ff */
[----:B------:R-:W-:Y:S01]  /*1bb0*/  IMAD.U32 R2, RZ, RZ, UR41 ;  /* 0x00000029ff027e24 */ /* 0x000fe2000f8e00ff */
[----:B------:R-:W-:-:S04]  /*1bc0*/  UISETP.NE.AND UP0, UPT, UR4, 0x19, UPT ;  /* 0x000000190400788c */ /* 0x000fc8000bf05270 */
[----:B------:R-:W-:Y:S02]  /*1bd0*/  USEL UR5, URZ, 0x1, UP0 ;  /* 0x000000013f057887 */ /* 0x000fe40008000000 */
[----:B------:R-:W-:Y:S02]  /*1be0*/  USEL UR8, UR4, URZ, UP0 ;  /* 0x0000003f04087287 */ /* 0x000fe40008000000 */
[----:B------:R-:W-:-:S06]  /*1bf0*/  ULOP3.LUT UR5, UR40, UR5, URZ, 0x3c, !UPT ;  /* 0x0000000528057292 */ /* 0x000fcc000f8e3c3f */
[----:B------:R-:W-:-:S07]  /*1c00*/  IMAD.U32 R7, RZ, RZ, UR5 ;  /* 0x00000005ff077e24 */ /* 0x000fce000f8e00ff */
.L_x_30:
[----:B------:R-:W-:Y:S05]  /*1c10*/  @!P0 BRA `(.L_x_24) ;  /* 0x0000000000048947 */ /* 0x000fea0003800000 */
[----:B------:R-:W-:Y:S01]  /*1c20*/  BPT.TRAP 0x1 ;  /* 0x000000040000795c */ /* 0x000fe20000300000 */
.L_x_24:
[----:B------:R-:W0:Y:S01]  /*1c30*/  S2UR UR5, SR_CgaCtaId ;  /* 0x00000000000579c3 */ /* 0x000e220000008800 */
[----:B------:R-:W-:Y:S01]  /*1c40*/  UMOV UR4, 0x400 ;  /* 0x0000040000047882 */ /* 0x000fe20000000000 */
[----:B------:R-:W-:Y:S01]  /*1c50*/  IMAD.U32 R6, RZ, RZ, UR8 ;  /* 0x00000008ff067e24 */ /* 0x000fe2000f8e00ff */
[----:B------:R-:W-:Y:S01]  /*1c60*/  SHF.L.U32 R4, R7, 0x1f, RZ ;  /* 0x0000001f07047819 */ /* 0x000fe200000006ff */
[----:B0-----:R-:W-:-:S06]  /*1c70*/  ULEA UR4, UR5, UR4, 0x18 ;  /* 0x0000000405047291 */ /* 0x001fcc000f8ec03f */
[----:B------:R-:W-:-:S04]  /*1c80*/  IMAD.U32 R5, RZ, RZ, UR4 ;  /* 0x00000004ff057e24 */ /* 0x000fc8000f8e00ff */
[----:B------:R-:W-:-:S04]  /*1c90*/  IMAD R3, R6, 0x8, R5 ;  /* 0x0000000806037824 */ /* 0x000fc800078e0205 */
[----:B------:R0:W1:Y:S01]  /*1ca0*/  SYNCS.PHASECHK.TRANS64.TRYWAIT P1, [R3+URZ], R4 ;  /* 0x00000004030075a7 */ /* 0x000062000802017f */
[----:B------:R-:W-:Y:S05]  /*1cb0*/  @!P0 BRA `(.L_x_25) ;  /* 0x0000000000048947 */ /* 0x000fea0003800000 */
[----:B------:R-:W-:Y:S01]  /*1cc0*/  BPT.TRAP 0x1 ;  /* 0x000000040000795c */ /* 0x000fe20000300000 */
.L_x_25:
[----:B-1----:R-:W-:Y:S05]  /*1cd0*/  @P1 BRA `(.L_x_26) ;  /* 0x0000000000081947 */ /* 0x002fea0003800000 */
[----:B------:R-:W1:Y:S02]  /*1ce0*/  SYNCS.PHASECHK.TRANS64.TRYWAIT P1, [R3+URZ], R4 ;  /* 0x00000004030075a7 */ /* 0x000e64000802017f */
[----:B-1----:R-:W-:Y:S05]  /*1cf0*/  @!P1 BRA `(.L_x_27) ;  /* 0x0000003400649947 */ /* 0x002fea0003800000 */
.L_x_26:
[----:B------:R-:W-:Y:S01]  /*1d00*/  ULEA UR4, UR8, UR45, 0x9 ;  /* 0x0000002d08047291 */ /* 0x000fe2000f8e483f */
[----:B------:R-:W-:Y:S01]  /*1d10*/  WARPGROUP.ARRIVE ;  /* 0x00000000000079c5 */ /* 0x000fe20000000000 */
[----:B------:R-:W-:Y:S01]  /*1d20*/  ULEA UR6, UR8, UR9, 0x6 ;  /* 0x0000000908067291 */ /* 0x000fe2000f8e303f */
[----:B------:R-:W-:Y:S01]  /*1d30*/  UMOV UR5, 0x80000020 ;  /* 0x8000002000057882 */ /* 0x000fe20000000000 */
[----:B------:R-:W-:-:S07]  /*1d40*/  UMOV UR7, 0x80000020 ;  /* 0x8000002000077882 */ /* 0x000fce0000000000 */
[----:B------:R-:W-:Y:S01]  /*1d50*/  IGMMA.64x16x32.S8.S8 R24, gdesc[UR4], R24, gsb0 ;  /* 0x00600000041879f1 */ /* 0x000fe20008041018 */
        /* <DEDUP_REMOVED lines=9> */
[----:B------:R-:W-:Y:S01]  /*1df0*/  BPT.TRAP 0x1 ;  /* 0x000000040000795c */ /* 0x000fe20000300000 */
.L_x_28:
[----:B------:R-:W-:-:S13]  /*1e00*/  ISETP.NE.AND P1, PT, R23, RZ, PT ;  /* 0x000000ff1700720c */ /* 0x000fda0003f25270 */
[----:B01----:R-:W-:-:S04]  /*1e10*/  @P1 IMAD R3, R2, 0x8, R5 ;  /* 0x0000000802031824 */ /* 0x003fc800078e0205 */
[----:B------:R-:W-:-:S05]  /*1e20*/  @P1 VIADD R3, R3, 0xc8 ;  /* 0x000000c803031836 */ /* 0x000fca0000000000 */
[----:B------:R-:W-:-:S04]  /*1e30*/  @P1 PRMT R3, R22, 0x654, R3 ;  /* 0x0000065416031816 */ /* 0x000fc80000000003 */
[----:B------:R0:W-:Y:S01]  /*1e40*/  @P1 SYNCS.ARRIVE.TRANS64.RED.A1T0 RZ, [R3+URZ], RZ ;  /* 0x000000ff03ff19a7 */ /* 0x0001e2000810043f */
[----:B------:R-:W-:-:S13]  /*1e50*/  ISETP.GT.U32.AND P1, PT, R16, 0x1, PT ;  /* 0x000000011000780c */ /* 0x000fda0003f24070 */
[----:B0-----:R-:W-:Y:S05]  /*1e60*/  @P1 BRA `(.L_x_29) ;  /* 0x0000000000041947 */ /* 0x001fea0003800000 */
[----:B------:R-:W-:Y:S01]  /*1e70*/  BPT.TRAP 0x1 ;  /* 0x000000040000795c */ /* 0x000fe20000300000 */
.L_x_29:
[----:B------:R-:W-:Y:S01]  /*1e80*/  UIADD3 UR8, UR8, 0x1, URZ ;  /* 0x0000000108087890 */ /* 0x000fe2000fffe03f */
[----:B------:R-:W-:Y:S01]  /*1e90*/  ISETP.GT.AND P2, PT, R0, 0x1, PT ;  /* 0x000000010000780c */ /* 0x000fe20003f44270 */
[----:B------:R-:W-:Y:S02]  /*1ea0*/  VIADD R2, R2, 0x1 ;  /* 0x0000000102027836 */ /* 0x000fe40000000000 */
[----:B------:R-:W-:Y:S01]  /*1eb0*/  UISETP.NE.AND UP0, UPT, UR8, 0x19, UPT ;  /* 0x000000190800788c */ /* 0x000fe2000bf05270 */
[----:B------:R-:W-:Y:S02]  /*1ec0*/  VIADD R0, R0, 0xffffffff ;  /* 0xffffffff00007836 */ /* 0x000fe40000000000 */
[C---:B------:R-:W-:Y:S01]  /*1ed0*/  ISETP.NE.AND P1, PT, R2.reuse, 0x19, PT ;  /* 0x000000190200780c */ /* 0x040fe20003f25270 */
[----:B------:R-:W-:Y:S02]  /*1ee0*/  USEL UR4, URZ, 0x1, UP0 ;  /* 0x000000013f047887 */ /* 0x000fe40008000000 */
[----:B------:R-:W-:Y:S01]  /*1ef0*/  USEL UR8, UR8, URZ, UP0 ;  /* 0x0000003f08087287 */ /* 0x000fe20008000000 */
[----:B------:R-:W-:-:S03]  /*1f00*/  SEL R2, R2, RZ, P1 ;  /* 0x000000ff02027207 */ /* 0x000fc60000800000 */
[----:B------:R-:W-:Y:S01]  /*1f10*/  LOP3.LUT R7, R7, UR4, RZ, 0x3c, !PT ;  /* 0x0000000407077c12 */ /* 0x000fe2000f8e3cff */
[----:B------:R-:W-:Y:S07]  /*1f20*/  @P2 BRA `(.L_x_30) ;  /* 0xfffffffc00382947 */ /* 0x000fee000383ffff */
.L_x_23:
[----:B01----:R-:W0:Y:S02]  /*1f30*/  LDC R0, c[0x0][0x28c] ;  /* 0x0000a300ff007b82 */ /* 0x003e240000000800 */
[----:B0-----:R-:W-:-:S13]  /*1f40*/  ISETP.GE.AND P1, PT, R0, 0x1, PT ;  /* 0x000000010000780c */ /* 0x001fda0003f26270 */
[----:B------:R-:W-:Y:S05]  /*1f50*/  @!P1 BRA `(.L_x_31) ;  /* 0x0000000000449947 */ /* 0x000fea0003800000 */
[----:B------:R-:W-:Y:S05]  /*1f60*/  @!P0 BRA `(.L_x_32) ;  /* 0x0000000000048947 */ /* 0x000fea0003800000 */
[----:B------:R-:W-:Y:S01]  /*1f70*/  BPT.TRAP 0x1 ;  /* 0x000000040000795c */ /* 0x000fe20000300000 */
.L_x_32:
[----:B------:R-:W-:-:S13]  /*1f80*/  ISETP.NE.AND P0, PT, R23, RZ, PT ;  /* 0x000000ff1700720c */ /* 0x000fda0003f05270 */
[----:B------:R-:W-:-:S05]  /*1f90*/  VOTEU.ANY UP0, P0 ;  /* 0x00000000003f7886 */ /* 0x000fca0000000100 */
[----:B------:R-:W-:-:S06]  /*1fa0*/  @UP0 UIADD3 UR4, UR44, UR41, URZ ;  /* 0x000000292c040290 */ /* 0x000fcc000fffe03f */
[----:B------:R-:W-:Y:S02]  /*1fb0*/  IMAD.U32 R2, RZ, RZ, UR4 ;  /* 0x00000004ff027e24 */ /* 0x000fe4000f8e00ff */
[----:B------:R-:W-:Y:S02]  /*1fc0*/  IMAD.U32 R7, RZ, RZ, UR4 ;  /* 0x00000004ff077e24 */ /* 0x000fe4000f8e00ff */
[----:B------:R-:W-:-:S05]  /*1fd0*/  @P0 IMAD.WIDE.U32 R2, R2, 0x51eb851f, RZ ;  /* 0x51eb851f02020825 */ /* 0x000fca00078e00ff */
[----:B------:R-:W-:-:S05]  /*1fe0*/  @P0 SHF.R.U32.HI R0, RZ, 0x3, R3 ;  /* 0x00000003ff000819 */ /* 0x000fca0000011603 */
[----:B------:R-:W-:-:S04]  /*1ff0*/  @P0 IMAD R0, R0, -0x19, R7 ;  /* 0xffffffe700000824 */ /* 0x000fc800078e0207 */
[----:B------:R-:W-:-:S04]  /*2000*/  @P0 IMAD R0, R0, 0x8, R5 ;  /* 0x0000000800000824 */ /* 0x000fc800078e0205 */
[----:B------:R-:W-:-:S05]  /*2010*/  @P0 VIADD R3, R0, 0xc8 ;  /* 0x000000c800030836 */ /* 0x000fca0000000000 */
[----:B------:R-:W-:-:S04]  /*2020*/  @P0 PRMT R3, R22, 0x654, R3 ;  /* 0x0000065416030816 */ /* 0x000fc80000000003 */
[----:B------:R0:W-:Y:S01]  /*2030*/  @P0 SYNCS.ARRIVE.TRANS64.RED.A1T0 RZ, [R3+URZ], RZ ;  /* 0x000000ff03ff09a7 */ /* 0x0001e2000810043f */
[----:B------:R-:W-:-:S13]  /*2040*/  ISETP.GT.U32.AND P0, PT, R16, 0x1, PT ;  /* 0x000000011000780c */ /* 0x000fda0003f04070 */
[----:B0-----:R-:W-:Y:S05]  /*2050*/  @P0 BRA `(.L_x_31) ;  /* 0x0000000000040947 */ /* 0x001fea0003800000 */
[----:B------:R-:W-:Y:S01]  /*2060*/  BPT.TRAP 0x1 ;  /* 0x000000040000795c */ /* 0x000fe20000300000 */
.L_x_31:
[----:B------:R-:W-:Y:S01]  /*2070*/  IMAD.SHL.U32 R7, R37, 0x10, RZ ;  /* 0x0000001025077824 */ /* 0x000fe200078e00ff */
[----:B------:R-:W-:Y:S01]  /*2080*/  UIADD3 UR41, UR43, UR41, URZ ;  /* 0x000000292b297290 */ /* 0x000fe2000fffe03f */
[----:B------:R-:W-:Y:S01]  /*2090*/  IMAD.SHL.U32 R4, R44, 0x80, RZ ;  /* 0x000000802c047824 */ /* 0x000fe200078e00ff */
[----:B------:R-:W-:Y:S01]  /*20a0*/  ULDC UR7, c[0x0][0x288] ;  /* 0x0000a20000077ab9 */ /* 0x000fe20000000800 */
[----:B------:R-:W-:Y:S01]  /*20b0*/  ULDC UR10, c[0x0][0x284] ;  /* 0x0000a100000a7ab9 */ /* 0x000fe20000000800 */
[----:B------:R-:W-:Y:S01]  /*20c0*/  UISETP.GT.U32.AND UP0, UPT, UR41, 0x18, UPT ;  /* 0x000000182900788c */ /* 0x000fe2000bf04070 */
[C---:B------:R-:W-:Y:S01]  /*20d0*/  ISETP.GE.AND P0, PT, R7.reuse, UR7, PT ;  /* 0x0000000707007c0c */ /* 0x040fe2000bf06270 */
[----:B------:R-:W-:Y:S01]  /*20e0*/  UISETP.GE.U32.AND UP1, UPT, UR43, 0x19, UPT ;  /* 0x000000192b00788c */ /* 0x000fe2000bf26070 */
[----:B------:R-:W-:Y:S01]  /*20f0*/  SHF.R.S32.HI R14, RZ, 0x1f, R45 ;  /* 0x0000001fff0e7819 */ /* 0x000fe2000001142d */
[----:B------:R-:W-:Y:S01]  /*2100*/  UISETP.LT.U32.AND UP0, UPT, UR43, 0x19, UP0 ;  /* 0x000000192b00788c */ /* 0x000fe20008701070 */
[----:B------:R-:W-:Y:S01]  /*2110*/  ISETP.GE.OR P0, PT, R4, UR10, P0 ;  /* 0x0000000a04007c0c */ /* 0x000fe20008706670 */
[----:B------:R-:W-:Y:S01]  /*2120*/  UIMAD.WIDE.U32 UR4, UR41, 0x51eb851f, URZ ;  /* 0x51eb851f290478a5 */ /* 0x000fe2000f8e003f */
[----:B------:R-:W-:Y:S01]  /*2130*/  LOP3.LUT R2, R7, R40, RZ, 0xfc, !PT ;  /* 0x0000002807027212 */ /* 0x000fe200078efcff */
[----:B------:R-:W-:Y:S01]  /*2140*/  USEL UR6, URZ, 0x1, !UP0 ;  /* 0x000000013f067887 */ /* 0x000fe2000c000000 */
[----:B------:R-:W-:-:S02]  /*2150*/  ULDC.64 UR8, c[0x0][0x5d0] ;  /* 0x0001740000087ab9 */ /* 0x000fc40000000a00 */
[----:B------:R-:W-:Y:S01]  /*2160*/  SHF.R.S32.HI R3, RZ, 0x1f, R2 ;  /* 0x0000001fff037819 */ /* 0x000fe20000011402 */
[----:B------:R-:W-:Y:S01]  /*2170*/  IMAD R0, R14, UR8, RZ ;  /* 0x000000080e007c24 */ /* 0x000fe2000f8e02ff */
[----:B------:R-:W-:Y:S02]  /*2180*/  USHF.R.U32.HI UR4, URZ, 0x3, UR5 ;  /* 0x000000033f047899 */ /* 0x000fe40008011605 */
[----:B------:R-:W-:Y:S01]  /*2190*/  ULOP3.LUT UR40, UR40, UR6, URZ, 0x3c, !UPT ;  /* 0x0000000628287292 */ /* 0x000fe2000f8e3c3f */
[C---:B------:R-:W-:Y:S01]  /*21a0*/  IMAD R5, R45.reuse, UR9, R0 ;  /* 0x000000092d057c24 */ /* 0x040fe2000f8e0200 */
[----:B------:R-:W-:Y:S01]  /*21b0*/  UIMAD UR41, UR4, -0x19, UR41 ;  /* 0xffffffe7042978a4 */ /* 0x000fe2000f8e0229 */
[----:B------:R-:W-:Y:S01]  /*21c0*/  IMAD.WIDE.U32 R2, R45, UR8, R2 ;  /* 0x000000082d027c25 */ /* 0x000fe2000f8e0002 */
[----:B------:R-:W-:-:S03]  /*21d0*/  @UP1 ULOP3.LUT UR40, UR40, 0x1, UR4, 0x78, !UPT ;  /* 0x0000000128281892 */ /* 0x000fc6000f8e7804 */
[----:B------:R-:W-:Y:S02]  /*21e0*/  IMAD.IADD R5, R3, 0x1, R5 ;  /* 0x0000000103057824 */ /* 0x000fe400078e0205 */
[----:B------:R-:W-:Y:S02]  /*21f0*/  IMAD.MOV.U32 R0, RZ, RZ, -0x1 ;  /* 0xffffffffff007424 */ /* 0x000fe400078e00ff */
[----:B------:R-:W-:Y:S01]  /*2200*/  IMAD.MOV.U32 R4, RZ, RZ, R2 ;  /* 0x000000ffff047224 */ /* 0x000fe200078e0002 */
[----:B------:R-:W-:Y:S06]  /*2210*/  @P0 BRA `(.L_x_33) ;  /* 0x00000008003c0947 */ /* 0x000fec0003800000 */
[----:B------:R-:W0:Y:S01]  /*2220*/  LDC.64 R12, c[0x0][0x5c8] ;  /* 0x00017200ff0c7b82 */ /* 0x000e220000000a00 */
[----:B------:R-:W-:Y:S01]  /*2230*/  IMAD.WIDE R2, R44, 0x80, R32 ;  /* 0x000000802c027825 */ /* 0x000fe200078e0220 */
[----:B------:R-:W-:Y:S01]  /*2240*/  ULDC.64 UR4, c[0x0][0x5c0] ;  /* 0x0001700000047ab9 */ /* 0x000fe20000000a00 */
[----:B------:R-:W-:Y:S02]  /*2250*/  BSSY B0, `(.L_x_33) ;  /* 0x000008b000007945 */ /* 0x000fe40003800000 */
[----:B------:R-:W-:Y:S02]  /*2260*/  IMAD.IADD R50, R36, 0x1, -R7 ;  /* 0x0000000124327824 */ /* 0x000fe400078e0a07 */
[-C--:B0-----:R-:W-:Y:S02]  /*2270*/  IMAD R6, R3, R12.reuse, RZ ;  /* 0x0000000c03067224 */ /* 0x081fe400078e02ff */
[----:B------:R-:W-:-:S04]  /*2280*/  IMAD.WIDE.U32 R4, R2, R12, R4 ;  /* 0x0000000c02047225 */ /* 0x000fc800078e0004 */
[----:B------:R-:W-:Y:S01]  /*2290*/  IMAD R9, R2, R13, R6 ;  /* 0x0000000d02097224 */ /* 0x000fe200078e0206 */
[----:B------:R-:W-:-:S03]  /*22a0*/  IADD3 R8, P0, R4, UR4, RZ ;  /* 0x0000000404087c10 */ /* 0x000fc6000ff1e0ff */
[----:B------:R-:W-:Y:S01]  /*22b0*/  IMAD.IADD R9, R5, 0x1, R9 ;  /* 0x0000000105097824 */ /* 0x000fe200078e0209 */
[----:B------:R-:W-:-:S04]  /*22c0*/  LEA R10, P1, R12, R8, 0x3 ;  /* 0x000000080c0a7211 */ /* 0x000fc800078218ff */
[----:B------:R-:W-:Y:S02]  /*22d0*/  IADD3.X R9, R9, UR5, RZ, P0, !PT ;  /* 0x0000000509097c10 */ /* 0x000fe400087fe4ff */
[----:B-----5:R-:W-:Y:S02]  /*22e0*/  ISETP.NE.AND P0, PT, R35, RZ, PT ;  /* 0x000000ff2300720c */ /* 0x020fe40003f05270 */
[----:B------:R-:W-:-:S11]  /*22f0*/  LEA.HI.X R11, R12, R9, R13, 0x3, P1 ;  /* 0x000000090c0b7211 */ /* 0x000fd600008f1c0d */
[----:B------:R-:W-:Y:S05]  /*2300*/  @!P0 BRA `(.L_x_34) ;  /* 0x0000000400908947 */ /* 0x000fea0003800000 */
[----:B------:R-:W0:Y:S01]  /*2310*/  LDC.64 R46, c[0x0][0x5b0] ;  /* 0x00016c00ff2e7b82 */ /* 0x000e220000000a00 */
[----:B------:R-:W-:Y:S01]  /*2320*/  IMAD R4, R37, 0x10, R40 ;  /* 0x0000001025047824 */ /* 0x000fe200078e0228 */
[----:B------:R-:W-:Y:S01]  /*2330*/  ULDC.64 UR4, c[0x0][0x5b8] ;  /* 0x00016e0000047ab9 */ /* 0x000fe20000000a00 */
[----:B------:R-:W-:Y:S01]  /*2340*/  IMAD R21, R44, -0x80, R43 ;  /* 0xffffff802c157824 */ /* 0x000fe200078e022b */
[----:B------:R-:W-:Y:S01]  /*2350*/  BSSY B1, `(.L_x_35) ;  /* 0x0000011000017945 */ /* 0x000fe20003800000 */
[----:B------:R-:W-:Y:S01]  /*2360*/  IMAD R6, R14, UR4, RZ ;  /* 0x000000040e067c24 */ /* 0x000fe2000f8e02ff */
[----:B------:R-:W-:Y:S02]  /*2370*/  SHF.R.S32.HI R5, RZ, 0x1f, R4 ;  /* 0x0000001fff057819 */ /* 0x000fe40000011404 */
[----:B------:R-:W1:Y:S01]  /*2380*/  LDC.64 R48, c[0x0][0x5a8] ;  /* 0x00016a00ff307b82 */ /* 0x000e620000000a00 */
[----:B------:R-:W-:Y:S01]  /*2390*/  ISETP.GE.AND P1, PT, R21, 0x1, PT ;  /* 0x000000011500780c */ /* 0x000fe20003f26270 */
[----:B------:R-:W-:-:S02]  /*23a0*/  IMAD R7, R45, UR5, R6 ;  /* 0x000000052d077c24 */ /* 0x000fc4000f8e0206 */
[----:B------:R-:W-:Y:S01]  /*23b0*/  IMAD.WIDE.U32 R12, R45, UR4, R4 ;  /* 0x000000042d0c7c25 */ /* 0x000fe2000f8e0004 */
[----:B------:R-:W-:-:S03]  /*23c0*/  ISETP.LT.OR P2, PT, R50, 0x1, !P1 ;  /* 0x000000013200780c */ /* 0x000fc60004f41670 */
[----:B------:R-:W-:Y:S02]  /*23d0*/  IMAD.IADD R7, R13, 0x1, R7 ;  /* 0x000000010d077824 */ /* 0x000fe400078e0207 */
[----:B------:R-:W-:Y:S02]  /*23e0*/  IMAD.MOV.U32 R6, RZ, RZ, R12 ;  /* 0x000000ffff067224 */ /* 0x000fe400078e000c */
[-C--:B0-----:R-:W-:Y:S02]  /*23f0*/  IMAD R14, R3, R46.reuse, RZ ;  /* 0x0000002e030e7224 */ /* 0x081fe400078e02ff */
[----:B------:R-:W-:-:S04]  /*2400*/  IMAD.WIDE.U32 R4, R2, R46, R6 ;  /* 0x0000002e02047225 */ /* 0x000fc800078e0006 */
[----:B------:R-:W-:Y:S01]  /*2410*/  IMAD R45, R2, R47, R14 ;  /* 0x0000002f022d7224 */ /* 0x000fe200078e020e */
[----:B-1----:R-:W-:-:S04]  /*2420*/  IADD3 R14, P0, R4, R48, RZ ;  /* 0x00000030040e7210 */ /* 0x002fc80007f1e0ff */
[----:B------:R-:W-:Y:S01]  /*2430*/  IADD3.X R15, R49, R5, R45, P0, !PT ;  /* 0x00000005310f7210 */ /* 0x000fe200007fe42d */
[----:B------:R-:W-:Y:S08]  /*2440*/  @P2 BRA `(.L_x_36) ;  /* 0x0000000000042947 */ /* 0x000ff00003800000 */
[----:B------:R0:W5:Y:S02]  /*2450*/  LDG.E.U8 R42, desc[UR38][R14.64] ;  /* 0x000000260e2a7981 */ /* 0x000164000c1e1100 */
.L_x_36:
[----:B------:R-:W-:Y:S05]  /*2460*/  BSYNC B1 ;  /* 0x0000000000017941 */ /* 0x000fea0003800000 */
.L_x_35:
[----:B-----5:R-:W-:Y:S01]  /*2470*/  LOP3.LUT R3, R42, 0xffff, RZ, 0xc0, !PT ;  /* 0x0000ffff2a037812 */ /* 0x020fe200078ec0ff */
[C---:B------:R-:W-:Y:S01]  /*2480*/  IMAD.SHL.U32 R4, R46.reuse, 0x8, RZ ;  /* 0x000000082e047824 */ /* 0x040fe200078e00ff */
[----:B------:R-:W-:Y:S01]  /*2490*/  SHF.L.U64.HI R5, R46, 0x3, R47 ;  /* 0x000000032e057819 */ /* 0x000fe2000001022f */
[----:B------:R-:W-:Y:S01]  /*24a0*/  BSSY B1, `(.L_x_37) ;  /* 0x000000f000017945 */ /* 0x000fe20003800000 */
[----:B------:R-:W-:Y:S01]  /*24b0*/  PRMT R20, R3, 0x8880, RZ ;  /* 0x0000888003147816 */ /* 0x000fe200000000ff */
[----:B------:R-:W-:Y:S01]  /*24c0*/  IMAD R37, R37, -0x10, R36 ;  /* 0xfffffff025257824 */ /* 0x000fe200078e0224 */
[----:B------:R-:W-:Y:S01]  /*24d0*/  ISETP.GE.AND P0, PT, R21, 0x9, PT ;  /* 0x000000091500780c */ /* 0x000fe20003f06270 */
[----:B------:R-:W-:Y:S01]  /*24e0*/  IMAD.WIDE.U32 R2, R2, R46, R4 ;  /* 0x0000002e02027225 */ /* 0x000fe200078e0004 */
[----:B------:R-:W-:-:S03]  /*24f0*/  ISETP.LT.OR P3, PT, R50, 0x2, !P1 ;  /* 0x000000023200780c */ /* 0x000fc60004f61670 */
[----:B------:R-:W-:Y:S01]  /*2500*/  IMAD R5, R20, R35, RZ ;  /* 0x0000002314057224 */ /* 0x000fe200078e02ff */
[----:B------:R-:W-:Y:S01]  /*2510*/  IADD3 R12, P4, P5, R12, R48, R2 ;  /* 0x000000300c0c7210 */ /* 0x000fe20007d9e002 */
[----:B------:R-:W-:Y:S02]  /*2520*/  IMAD.IADD R3, R45, 0x1, R3 ;  /* 0x000000012d037824 */ /* 0x000fe400078e0203 */
[----:B------:R-:W-:-:S05]  /*2530*/  @!P2 IMAD R21, R24, R34, R5 ;  /* 0x000000221815a224 */ /* 0x000fca00078e0205 */
[----:B------:R1:W-:Y:S01]  /*2540*/  @!P2 STG.E.U8 desc[UR38][R8.64], R21 ;  /* 0x000000150800a986 */ /* 0x0003e2000c101126 */
[----:B------:R-:W-:Y:S05]  /*2550*/  @P3 BRA `(.L_x_38) ;  /* 0x00000000000c3947 */ /* 0x000fea0003800000 */
[----:B------:R-:W2:Y:S02]  /*2560*/  LDG.E.U8 R42, desc[UR38][R14.64+0x1] ;  /* 0x000001260e2a7981 */ /* 0x000ea4000c1e1100 */
[----:B--2---:R-:W-:-:S05]  /*2570*/  PRMT R2, R42, 0x8880, RZ ;  /* 0x000088802a027816 */ /* 0x004fca00000000ff */
[----:B------:R-:W-:-:S07]  /*2580*/  IMAD R5, R2, R35, RZ ;  /* 0x0000002302057224 */ /* 0x000fce00078e02ff */
.L_x_38:
[----:B------:R-:W-:Y:S05]  /*2590*/  BSYNC B1 ;  /* 0x0000000000017941 */ /* 0x000fea0003800000 */
.L_x_37:
[----:B------:R-:W-:Y:S01]  /*25a0*/  ISETP.LT.OR P2, PT, R37, 0x1, !P0 ;  /* 0x000000012500780c */ /* 0x000fe20004741670 */
[----:B------:R-:W-:Y:S01]  /*25b0*/  @!P3 IMAD R25, R25, R34, R5 ;  /* 0x000000221919b224 */ /* 0x000fe200078e0205 */
[----:B------:R-:W-:Y:S01]  /*25c0*/  BSSY B1, `(.L_x_39) ;  /* 0x000000b000017945 */ /* 0x000fe20003800000 */
[----:B------:R-:W-:Y:S02]  /*25d0*/  IADD3.X R13, R7, R49, R3, P4, P5 ;  /* 0x00000031070d7210 */ /* 0x000fe400027ea403 */
[----:B------:R-:W-:Y:S01]  /*25e0*/  ISETP.LT.OR P4, PT, R37, 0x2, !P0 ;  /* 0x000000022500780c */ /* 0x000fe20004781670 */
[----:B------:R2:W-:Y:S01]  /*25f0*/  @!P3 STG.E.U8 desc[UR38][R8.64+0x1], R25 ;  /* 0x000001190800b986 */ /* 0x0005e2000c101126 */
[C---:B------:R-:W-:Y:S02]  /*2600*/  ISETP.LT.OR P3, PT, R50.reuse, 0x9, !P1 ;  /* 0x000000093200780c */ /* 0x040fe40004f61670 */
[C---:B------:R-:W-:Y:S02]  /*2610*/  ISETP.LT.OR P1, PT, R50.reuse, 0xa, !P1 ;  /* 0x0000000a3200780c */ /* 0x040fe40004f21670 */
[----:B------:R-:W-:-:S02]  /*2620*/  ISETP.LT.OR P5, PT, R50, 0x9, !P0 ;  /* 0x000000093200780c */ /* 0x000fc400047a1670 */
[----:B------:R-:W-:Y:S11]  /*2630*/  @P2 BRA `(.L_x_40) ;  /* 0x00000000000c2947 */ /* 0x000ff60003800000 */
[----:B------:R-:W3:Y:S02]  /*2640*/  LDG.E.U8 R42, desc[UR38][R12.64] ;  /* 0x000000260c2a7981 */ /* 0x000ee4000c1e1100 */
[----:B---3--:R-:W-:-:S05]  /*2650*/  PRMT R2, R42, 0x8880, RZ ;  /* 0x000088802a027816 */ /* 0x008fca00000000ff */
[----:B------:R-:W-:-:S07]  /*2660*/  IMAD R5, R2, R35, RZ ;  /* 0x0000002302057224 */ /* 0x000fce00078e02ff */
.L_x_40:
[----:B------:R-:W-:Y:S05]  /*2670*/  BSYNC B1 ;  /* 0x0000000000017941 */ /* 0x000fea0003800000 */
.L_x_39:
[----:B------:R-:W-:Y:S01]  /*2680*/  @!P2 IMAD R3, R26, R34, R5 ;  /* 0x000000221a03a224 */ /* 0x000fe200078e0205 */
[----:B------:R-:W-:Y:S04]  /*2690*/  BSSY B1, `(.L_x_41) ;  /* 0x0000006000017945 */ /* 0x000fe80003800000 */
[----:B------:R3:W-:Y:S01]  /*26a0*/  @!P2 STG.E.U8 desc[UR38][R10.64], R3 ;  /* 0x000000030a00a986 */ /* 0x0007e2000c101126 */
[----:B------:R-:W-:Y:S05]  /*26b0*/  @P4 BRA `(.L_x_42) ;  /* 0x00000000000c4947 */ /* 0x000fea0003800000 */
[----:B------:R-:W4:Y:S02]  /*26c0*/  LDG.E.U8 R42, desc[UR38][R12.64+0x1] ;  /* 0x000001260c2a7981 */ /* 0x000f24000c1e1100 */
[----:B----4-:R-:W-:-:S05]  /*26d0*/  PRMT R2, R42, 0x8880, RZ ;  /* 0x000088802a027816 */ /* 0x010fca00000000ff */
[----:B------:R-:W-:-:S07]  /*26e0*/  IMAD R5, R2, R35, RZ ;  /* 0x0000002302057224 */ /* 0x000fce00078e02ff */
.L_x_42:
[----:B------:R-:W-:Y:S05]  /*26f0*/  BSYNC B1 ;  /* 0x0000000000017941 */ /* 0x000fea0003800000 */
.L_x_41:
[----:B------:R-:W-:Y:S01]  /*2700*/  @!P4 IMAD R27, R27, R34, R5 ;  /* 0x000000221b1bc224 */ /* 0x000fe200078e0205 */
[----:B------:R-:W-:Y:S04]  /*2710*/  BSSY B1, `(.L_x_43) ;  /* 0x0000006000017945 */ /* 0x000fe80003800000 */
[----:B------:R4:W-:Y:S01]  /*2720*/  @!P4 STG.E.U8 desc[UR38][R10.64+0x1], R27 ;  /* 0x0000011b0a00c986 */ /* 0x0009e2000c101126 */
[----:B------:R-:W-:Y:S05]  /*2730*/  @P3 BRA `(.L_x_44) ;  /* 0x00000000000c3947 */ /* 0x000fea0003800000 */
[----:B------:R-:W5:Y:S02]  /*2740*/  LDG.E.U8 R42, desc[UR38][R14.64+0x8] ;  /* 0x000008260e2a7981 */ /* 0x000f64000c1e1100 */
[----:B-----5:R-:W-:-:S05]  /*2750*/  PRMT R2, R42, 0x8880, RZ ;  /* 0x000088802a027816 */ /* 0x020fca00000000ff */
[----:B------:R-:W-:-:S07]  /*2760*/  IMAD R5, R2, R35, RZ ;  /* 0x0000002302057224 */ /* 0x000fce00078e02ff */
.L_x_44:
[----:B------:R-:W-:Y:S05]  /*2770*/  BSYNC B1 ;  /* 0x0000000000017941 */ /* 0x000fea0003800000 */
.L_x_43:
[----:B---3--:R-:W-:Y:S01]  /*2780*/  @!P3 IMAD R3, R28, R34, R5 ;  /* 0x000000221c03b224 */ /* 0x008fe200078e0205 */
[----:B------:R-:W-:Y:S04]  /*2790*/  BSSY B1, `(.L_x_45) ;  /* 0x0000006000017945 */ /* 0x000fe80003800000 */
[----:B------:R3:W-:Y:S01]  /*27a0*/  @!P3 STG.E.U8 desc[UR38][R8.64+0x8], R3 ;  /* 0x000008030800b986 */ /* 0x0007e2000c101126 */
[----:B------:R-:W-:Y:S05]  /*27b0*/  @P1 BRA `(.L_x_46) ;  /* 0x00000000000c1947 */ /* 0x000fea0003800000 */
[----:B------:R-:W5:Y:S02]  /*27c0*/  LDG.E.U8 R42, desc[UR38][R14.64+0x9] ;  /* 0x000009260e2a7981 */ /* 0x000f64000c1e1100 */
[----:B-----5:R-:W-:-:S05]  /*27d0*/  PRMT R2, R42, 0x8880, RZ ;  /* 0x000088802a027816 */ /* 0x020fca00000000ff */
[----:B------:R-:W-:-:S07]  /*27e0*/  IMAD R5, R2, R35, RZ ;  /* 0x0000002302057224 */ /* 0x000fce00078e02ff */
.L_x_46:
[----:B------:R-:W-:Y:S05]  /*27f0*/  BSYNC B1 ;  /* 0x0000000000017941 */ /* 0x000fea0003800000 */
.L_x_45:
[----:B------:R-:W-:Y:S01]  /*2800*/  @!P1 IMAD R29, R29, R34, R5 ;  /* 0x000000221d1d9224 */ /* 0x000fe200078e0205 */
[----:B------:R-:W-:Y:S04]  /*2810*/  BSSY B1, `(.L_x_47) ;  /* 0x0000006000017945 */ /* 0x000fe80003800000 */
[----:B------:R0:W-:Y:S01]  /*2820*/  @!P1 STG.E.U8 desc[UR38][R8.64+0x9], R29 ;  /* 0x0000091d08009986 */ /* 0x0001e2000c101126 */
[----:B------:R-:W-:Y:S05]  /*2830*/  @P5 BRA `(.L_x_48) ;  /* 0x00000000000c5947 */ /* 0x000fea0003800000 */
[----:B------:R-:W5:Y:S02]  /*2840*/  LDG.E.U8 R42, desc[UR38][R12.64+0x8] ;  /* 0x000008260c2a7981 */ /* 0x000f64000c1e1100 */
[----:B-----5:R-:W-:-:S05]  /*2850*/  PRMT R2, R42, 0x8880, RZ ;  /* 0x000088802a027816 */ /* 0x020fca00000000ff */
[----:B------:R-:W-:-:S07]  /*2860*/  IMAD R5, R2, R35, RZ ;  /* 0x0000002302057224 */ /* 0x000fce00078e02ff */
.L_x_48:
[----:B------:R-:W-:Y:S05]  /*2870*/  BSYNC B1 ;  /* 0x0000000000017941 */ /* 0x000fea0003800000 */
.L_x_47:
[----:B---3--:R-:W-:Y:S01]  /*2880*/  @!P5 IMAD R3, R30, R34, R5 ;  /* 0x000000221e03d224 */ /* 0x008fe200078e0205 */
[----:B------:R-:W-:Y:S01]  /*2890*/  ISETP.LT.OR P0, PT, R50, 0xa, !P0 ;  /* 0x0000000a3200780c */ /* 0x000fe20004701670 */
[----:B------:R-:W-:Y:S03]  /*28a0*/  BSSY B1, `(.L_x_49) ;  /* 0x0000006000017945 */ /* 0x000fe60003800000 */
[----:B------:R3:W-:Y:S09]  /*28b0*/  @!P5 STG.E.U8 desc[UR38][R10.64+0x8], R3 ;  /* 0x000008030a00d986 */ /* 0x0007f2000c101126 */
[----:B------:R-:W-:Y:S05]  /*28c0*/  @P0 BRA `(.L_x_50) ;  /* 0x00000000000c0947 */ /* 0x000fea0003800000 */
[----:B------:R-:W5:Y:S02]  /*28d0*/  LDG.E.U8 R42, desc[UR38][R12.64+0x9] ;  /* 0x000009260c2a7981 */ /* 0x000f64000c1e1100 */
[----:B-----5:R-:W-:-:S05]  /*28e0*/  PRMT R2, R42, 0x8880, RZ ;  /* 0x000088802a027816 */ /* 0x020fca00000000ff */
[----:B------:R-:W-:-:S07]  /*28f0*/  IMAD R5, R2, R35, RZ ;  /* 0x0000002302057224 */ /* 0x000fce00078e02ff */
.L_x_50:
[----:B------:R-:W-:Y:S05]  /*2900*/  BSYNC B1 ;  /* 0x0000000000017941 */ /* 0x000fea0003800000 */
.L_x_49:
[----:B------:R-:W-:Y:S01]  /*2910*/  IMAD R5, R31, R34, R5 ;  /* 0x000000221f057224 */ /* 0x000fe200078e0205 */
[----:B------:R-:W-:Y:S06]  /*2920*/  @P0 BRA `(.L_x_51) ;  /* 0x0000000000740947 */ /* 0x000fec0003800000 */
[----:B------:R0:W-:Y:S01]  /*2930*/  STG.E.U8 desc[UR38][R10.64+0x9], R5 ;  /* 0x000009050a007986 */ /* 0x0001e2000c101126 */
[----:B------:R-:W-:Y:S05]  /*2940*/  BRA `(.L_x_51) ;  /* 0x00000000006c7947 */ /* 0x000fea0003800000 */
.L_x_34:
[----:B------:R-:W-:-:S05]  /*2950*/  IMAD R2, R44, -0x80, R43 ;  /* 0xffffff802c027824 */ /* 0x000fca00078e022b */
[C---:B------:R-:W-:Y:S02]  /*2960*/  ISETP.GE.AND P1, PT, R2.reuse, 0x1, PT ;  /* 0x000000010200780c */ /* 0x040fe40003f26270 */
[----:B------:R-:W-:Y:S02]  /*2970*/  ISETP.GE.AND P0, PT, R2, 0x9, PT ;  /* 0x000000090200780c */ /* 0x000fe40003f06270 */
[C---:B------:R-:W-:Y:S02]  /*2980*/  ISETP.LT.OR P3, PT, R50.reuse, 0x1, !P1 ;  /* 0x000000013200780c */ /* 0x040fe40004f61670 */
[C---:B------:R-:W-:Y:S02]  /*2990*/  ISETP.LT.OR P4, PT, R50.reuse, 0x2, !P1 ;  /* 0x000000023200780c */ /* 0x040fe40004f81670 */
[C---:B------:R-:W-:Y:S02]  /*29a0*/  ISETP.LT.OR P2, PT, R50.reuse, 0x1, !P0 ;  /* 0x000000013200780c */ /* 0x040fe40004741670 */
[----:B------:R-:W-:-:S07]  /*29b0*/  ISETP.LT.OR P5, PT, R50, 0x9, !P0 ;  /* 0x000000093200780c */ /* 0x000fce00047a1670 */
[-C--:B------:R-:W-:Y:S02]  /*29c0*/  @!P3 IMAD R3, R24, R34.reuse, RZ ;  /* 0x000000221803b224 */ /* 0x080fe400078e02ff */
[-C--:B------:R-:W-:Y:S02]  /*29d0*/  @!P4 IMAD R25, R25, R34.reuse, RZ ;  /* 0x000000221919c224 */ /* 0x080fe400078e02ff */
[----:B------:R-:W-:Y:S01]  /*29e0*/  @!P2 IMAD R5, R26, R34, RZ ;  /* 0x000000221a05a224 */ /* 0x000fe200078e02ff */
[----:B------:R0:W-:Y:S01]  /*29f0*/  @!P3 STG.E.U8 desc[UR38][R8.64], R3 ;  /* 0x000000030800b986 */ /* 0x0001e2000c101126 */
[C---:B------:R-:W-:Y:S02]  /*2a00*/  ISETP.LT.OR P3, PT, R50.reuse, 0x9, !P1 ;  /* 0x000000093200780c */ /* 0x040fe40004f61670 */
[C---:B------:R-:W-:Y:S01]  /*2a10*/  ISETP.LT.OR P1, PT, R50.reuse, 0xa, !P1 ;  /* 0x0000000a3200780c */ /* 0x040fe20004f21670 */
[----:B------:R1:W-:Y:S01]  /*2a20*/  @!P4 STG.E.U8 desc[UR38][R8.64+0x1], R25 ;  /* 0x000001190800c986 */ /* 0x0003e2000c101126 */
[----:B------:R-:W-:-:S02]  /*2a30*/  ISETP.LT.OR P4, PT, R50, 0x2, !P0 ;  /* 0x000000023200780c */ /* 0x000fc40004781670 */
[----:B------:R-:W-:Y:S01]  /*2a40*/  ISETP.LT.OR P0, PT, R50, 0xa, !P0 ;  /* 0x0000000a3200780c */ /* 0x000fe20004701670 */
[----:B------:R1:W-:Y:S01]  /*2a50*/  @!P2 STG.E.U8 desc[UR38][R10.64], R5 ;  /* 0x000000050a00a986 */ /* 0x0003e2000c101126 */
[----:B0-----:R-:W-:-:S05]  /*2a60*/  @!P5 IMAD R3, R30, R34, RZ ;  /* 0x000000221e03d224 */ /* 0x001fca00078e02ff */
[-C--:B------:R-:W-:Y:S02]  /*2a70*/  @!P3 IMAD R7, R28, R34.reuse, RZ ;  /* 0x000000221c07b224 */ /* 0x080fe400078e02ff */
[-C--:B------:R-:W-:Y:S02]  /*2a80*/  @!P1 IMAD R29, R29, R34.reuse, RZ ;  /* 0x000000221d1d9224 */ /* 0x080fe400078e02ff */
[-C--:B------:R-:W-:Y:S02]  /*2a90*/  @!P4 IMAD R27, R27, R34.reuse, RZ ;  /* 0x000000221b1bc224 */ /* 0x080fe400078e02ff */
[----:B------:R-:W-:-:S03]  /*2aa0*/  @!P0 IMAD R31, R31, R34, RZ ;  /* 0x000000221f1f8224 */ /* 0x000fc600078e02ff */
[----:B------:R1:W-:Y:S04]  /*2ab0*/  @!P4 STG.E.U8 desc[UR38][R10.64+0x1], R27 ;  /* 0x0000011b0a00c986 */ /* 0x0003e8000c101126 */
[----:B------:R1:W-:Y:S04]  /*2ac0*/  @!P3 STG.E.U8 desc[UR38][R8.64+0x8], R7 ;  /* 0x000008070800b986 */ /* 0x0003e8000c101126 */
[----:B------:R1:W-:Y:S04]  /*2ad0*/  @!P1 STG.E.U8 desc[UR38][R8.64+0x9], R29 ;  /* 0x0000091d08009986 */ /* 0x0003e8000c101126 */
[----:B------:R1:W-:Y:S04]  /*2ae0*/  @!P5 STG.E.U8 desc[UR38][R10.64+0x8], R3 ;  /* 0x000008030a00d986 */ /* 0x0003e8000c101126 */
[----:B------:R1:W-:Y:S02]  /*2af0*/  @!P0 STG.E.U8 desc[UR38][R10.64+0x9], R31 ;  /* 0x0000091f0a008986 */ /* 0x0003e4000c101126 */
.L_x_51:
[----:B------:R-:W-:Y:S05]  /*2b00*/  BSYNC B0 ;  /* 0x0000000000007941 */ /* 0x000fea0003800000 */
.L_x_33:
[----:B------:R-:W-:Y:S01]  /*2b10*/  IADD3 R18, P0, R18, UR36, RZ ;  /* 0x0000002412127c10 */ /* 0x000fe2000ff1e0ff */
[----:B------:R-:W-:Y:S01]  /*2b20*/  ULDC.64 UR4, c[0x0][0x650] ;  /* 0x0001940000047ab9 */ /* 0x000fe20000000a00 */
[----:B------:R-:W-:Y:S01]  /*2b30*/  PRMT R2, RZ, 0x7610, R2 ;  /* 0x00007610ff027816 */ /* 0x000fe20000000002 */
[----:B------:R-:W-:Y:S01]  /*2b40*/  IMAD.MOV.U32 R37, RZ, RZ, -0x1 ;  /* 0xffffffffff257424 */ /* 0x000fe200078e00ff */
[----:B------:R-:W-:Y:S01]  /*2b50*/  IADD3.X R19, R19, UR42, RZ, P0, !PT ;  /* 0x0000002a13137c10 */ /* 0x000fe200087fe4ff */
[----:B------:R-:W-:Y:S01]  /*2b60*/  IMAD.MOV.U32 R45, RZ, RZ, -0x1 ;  /* 0xffffffffff2d7424 */ /* 0x000fe200078e00ff */
[----:B------:R-:W-:-:S04]  /*2b70*/  ISETP.GE.U32.AND P0, PT, R18, UR4, PT ;  /* 0x0000000412007c0c */ /* 0x000fc8000bf06070 */
[----:B------:R-:W-:-:S13]  /*2b80*/  ISETP.GE.U32.AND.EX P0, PT, R19, UR5, PT, P0 ;  /* 0x0000000513007c0c */ /* 0x000fda000bf06100 */
[----:B------:R-:W-:Y:S05]  /*2b90*/  @P0 BRA `(.L_x_52) ;  /* 0x0000000400500947 */ /* 0x000fea0003800000 */
[----:B012---:R-:W0:Y:S01]  /*2ba0*/  LDC.64 R8, c[0x0][0x628] ;  /* 0x00018a00ff087b82 */ /* 0x007e220000000a00 */
[----:B------:R-:W1:Y:S01]  /*2bb0*/  S2R R14, SR_CTAID.X ;  /* 0x00000000000e7919 */ /* 0x000e620000002500 */
[----:B------:R-:W-:Y:S02]  /*2bc0*/  IMAD.MOV.U32 R6, RZ, RZ, R18 ;  /* 0x000000ffff067224 */ /* 0x000fe400078e0012 */
[----:B------:R-:W-:Y:S01]  /*2bd0*/  IMAD.MOV.U32 R7, RZ, RZ, R19 ;  /* 0x000000ffff077224 */ /* 0x000fe200078e0013 */
[----:B------:R-:W2:Y:S03]  /*2be0*/  S2R R15, SR_CTAID.Y ;  /* 0x00000000000f7919 */ /* 0x000ea60000002600 */
[----:B------:R-:W1:Y:S08]  /*2bf0*/  LDC R0, c[0x0][0x630] ;  /* 0x00018c00ff007b82 */ /* 0x000e700000000800 */
[----:B------:R-:W1:Y:S01]  /*2c00*/  LDC.64 R12, c[0x0][0x620] ;  /* 0x00018800ff0c7b82 */ /* 0x000e620000000a00 */
[----:B0-----:R-:W-:-:S04]  /*2c10*/  ISETP.NE.U32.AND P0, PT, R8, RZ, PT ;  /* 0x000000ff0800720c */ /* 0x001fc80003f05070 */
[----:B------:R-:W-:-:S13]  /*2c20*/  ISETP.NE.AND.EX P0, PT, R9, RZ, PT, P0 ;  /* 0x000000ff0900720c */ /* 0x000fda0003f05300 */
[----:B-12---:R-:W-:Y:S05]  /*2c30*/  @!P0 BRA `(.L_x_53) ;  /* 0x0000000000288947 */ /* 0x006fea0003800000 */
[----:B---3--:R-:W0:Y:S02]  /*2c40*/  LDC R3, c[0x0][0x634] ;  /* 0x00018d00ff037b82 */ /* 0x008e240000000800 */
[----:B0-----:R-:W-:-:S05]  /*2c50*/  IADD3 R7, P0, R18, R3, RZ ;  /* 0x0000000312077210 */ /* 0x001fca0007f1e0ff */
[----:B----4-:R-:W-:-:S04]  /*2c60*/  IMAD.X R11, RZ, RZ, R19, P0 ;  /* 0x000000ffff0b7224 */ /* 0x010fc800000e0613 */
[----:B------:R-:W-:-:S04]  /*2c70*/  IMAD.WIDE.U32 R2, R11, R8, RZ ;  /* 0x000000080b027225 */ /* 0x000fc800078e00ff */
[----:B------:R-:W-:-:S04]  /*2c80*/  IMAD.WIDE.U32 R4, P0, R7, R9, R2 ;  /* 0x0000000907047225 */ /* 0x000fc80007800002 */
[----:B------:R-:W-:-:S04]  /*2c90*/  IMAD.WIDE.U32 R2, R7, R8, RZ ;  /* 0x0000000807027225 */ /* 0x000fc800078e00ff */
[----:B------:R-:W-:Y:S01]  /*2ca0*/  IMAD.X R7, RZ, RZ, RZ, P0 ;  /* 0x000000ffff077224 */ /* 0x000fe200000e06ff */
[----:B------:R-:W-:Y:S01]  /*2cb0*/  IADD3 RZ, P0, R3, R4, RZ ;  /* 0x0000000403ff7210 */ /* 0x000fe20007f1e0ff */
[----:B------:R-:W-:-:S04]  /*2cc0*/  IMAD.MOV.U32 R6, RZ, RZ, R5 ;  /* 0x000000ffff067224 */ /* 0x000fc800078e0005 */
[----:B------:R-:W-:-:S08]  /*2cd0*/  IMAD.WIDE.U32.X R6, R11, R9, R6, P0 ;  /* 0x000000090b067225 */ /* 0x000fd000000e0406 */
.L_x_53:
[----:B------:R-:W0:Y:S01]  /*2ce0*/  LDC.64 R28, c[0x0][0x640] ;  /* 0x00019000ff1c7b82 */ /* 0x000e220000000a00 */
[-CC-:B------:R-:W-:Y:S01]  /*2cf0*/  SHF.R.U64 R45, R6, R0.reuse, R7.reuse ;  /* 0x00000000062d7219 */ /* 0x180fe20000001207 */
[----:B------:R-:W-:Y:S01]  /*2d00*/  ULDC UR4, c[0x0][0x150] ;  /* 0x0000540000047ab9 */ /* 0x000fe20000000800 */
[----:B------:R-:W-:Y:S02]  /*2d10*/  SHF.R.U32.HI R0, RZ, R0, R7 ;  /* 0x00000000ff007219 */ /* 0x000fe40000011607 */
[----:B------:R-:W-:Y:S02]  /*2d20*/  IADD3 R5, P0, RZ, -R45, RZ ;  /* 0x8000002dff057210 */ /* 0x000fe40007f1e0ff */
[----:B------:R-:W-:Y:S01]  /*2d30*/  I2FP.F32.U32 R6, R14 ;  /* 0x0000000e00067245 */ /* 0x000fe20000201000 */
[----:B------:R-:W1:Y:S02]  /*2d40*/  LDC R4, c[0x0][0x618] ;  /* 0x00018600ff047b82 */ /* 0x000e640000000800 */
[----:B---3--:R-:W-:-:S02]  /*2d50*/  IMAD.X R3, RZ, RZ, ~R0, P0 ;  /* 0x000000ffff037224 */ /* 0x008fc400000e0e00 */
[----:B------:R-:W-:Y:S01]  /*2d60*/  FMUL R6, R6, UR4 ;  /* 0x0000000406067c20 */ /* 0x000fe20008400000 */
[----:B------:R-:W-:Y:S01]  /*2d70*/  ULDC UR4, c[0x0][0x154] ;  /* 0x0000550000047ab9 */ /* 0x000fe20000000800 */
[-C--:B------:R-:W-:Y:S02]  /*2d80*/  IMAD R0, R3, R12.reuse, RZ ;  /* 0x0000000c03007224 */ /* 0x080fe400078e02ff */
[----:B------:R-:W4:Y:S01]  /*2d90*/  LDC R24, c[0x0][0x608] ;  /* 0x00018200ff187b82 */ /* 0x000f220000000800 */
[C---:B------:R-:W-:Y:S01]  /*2da0*/  IMAD.WIDE.U32 R2, R5.reuse, R12, R18 ;  /* 0x0000000c05027225 */ /* 0x040fe200078e0012 */
[----:B------:R-:W2:Y:S03]  /*2db0*/  F2I.U32.TRUNC.NTZ R6, R6 ;  /* 0x0000000600067305 */ /* 0x000ea6000020f000 */
[----:B------:R-:W-:Y:S01]  /*2dc0*/  IMAD R5, R5, R13, R0 ;  /* 0x0000000d05057224 */ /* 0x000fe200078e0200 */
[----:B------:R-:W-:-:S02]  /*2dd0*/  I2FP.F32.U32 R0, R15 ;  /* 0x0000000f00007245 */ /* 0x000fc40000201000 */
[----:B------:R-:W3:Y:S01]  /*2de0*/  LDC R26, c[0x0][0x658] ;  /* 0x00019600ff1a7b82 */ /* 0x000ee20000000800 */
[----:B------:R-:W-:Y:S01]  /*2df0*/  IMAD.IADD R3, R3, 0x1, R5 ;  /* 0x0000000103037824 */ /* 0x000fe200078e0205 */
[----:B0-----:R-:W-:Y:S01]  /*2e00*/  ISETP.NE.U32.AND P0, PT, R28, RZ, PT ;  /* 0x000000ff1c00720c */ /* 0x001fe20003f05070 */
[----:B------:R-:W-:-:S03]  /*2e10*/  FMUL R0, R0, UR4 ;  /* 0x0000000400007c20 */ /* 0x000fc60008400000 */
[----:B------:R-:W-:Y:S01]  /*2e20*/  ISETP.NE.AND.EX P0, PT, R29, RZ, PT, P0 ;  /* 0x000000ff1d00720c */ /* 0x000fe20003f05300 */
[----:B------:R0:W0:Y:S01]  /*2e30*/  F2I.U32.TRUNC.NTZ R12, R0 ;  /* 0x00000000000c7305 */ /* 0x000022000020f000 */
[----:B------:R-:W0:Y:S01]  /*2e40*/  LDC R7, c[0x0][0x144] ;  /* 0x00005100ff077b82 */ /* 0x000e220000000800 */
[-CC-:B-1----:R-:W-:Y:S01]  /*2e50*/  SHF.R.U64 R8, R2, R4.reuse, R3.reuse ;  /* 0x0000000402087219 */ /* 0x182fe20000001203 */
[----:B--2---:R-:W-:Y:S01]  /*2e60*/  IMAD.MOV R6, RZ, RZ, -R6 ;  /* 0x000000ffff067224 */ /* 0x004fe200078e0a06 */
[----:B------:R-:W-:-:S05]  /*2e70*/  SHF.R.U32.HI R3, RZ, R4, R3 ;  /* 0x00000004ff037219 */ /* 0x000fca0000011603 */
[----:B------:R-:W1:Y:S01]  /*2e80*/  LDC R20, c[0x0][0x148] ;  /* 0x00005200ff147b82 */ /* 0x000e620000000800 */
[-CC-:B----4-:R-:W-:Y:S02]  /*2e90*/  SHF.R.U64 R10, R8, R24.reuse, R3.reuse ;  /* 0x00000018080a7219 */ /* 0x190fe40000001203 */
[----:B------:R-:W-:-:S05]  /*2ea0*/  SHF.R.U32.HI R3, RZ, R24, R3 ;  /* 0x00000018ff037219 */ /* 0x000fca0000011603 */
[----:B------:R-:W2:Y:S01]  /*2eb0*/  LDC R13, c[0x0][0x600] ;  /* 0x00018000ff0d7b82 */ /* 0x000ea20000000800 */
[-CC-:B---3--:R-:W-:Y:S02]  /*2ec0*/  SHF.R.U64 R11, R10, R26.reuse, R3.reuse ;  /* 0x0000001a0a0b7219 */ /* 0x188fe40000001203 */
[----:B------:R-:W-:-:S03]  /*2ed0*/  SHF.R.U32.HI R3, RZ, R26, R3 ;  /* 0x0000001aff037219 */ /* 0x000fc60000011603 */
[----:B------:R-:W-:Y:S02]  /*2ee0*/  IMAD.MOV.U32 R2, RZ, RZ, R11 ;  /* 0x000000ffff027224 */ /* 0x000fe400078e000b */
[----:B------:R-:W3:Y:S01]  /*2ef0*/  LDC R25, c[0x0][0x648] ;  /* 0x00019200ff197b82 */ /* 0x000ee20000000800 */
[----:B0-----:R-:W-:-:S07]  /*2f00*/  IMAD R21, R7, R6, R14 ;  /* 0x0000000607157224 */ /* 0x001fce00078e020e */
[----:B------:R-:W0:Y:S08]  /*2f10*/  LDC R27, c[0x0][0x638] ;  /* 0x00018e00ff1b7b82 */ /* 0x000e300000000800 */
[----:B------:R-:W4:Y:S01]  /*2f20*/  LDC R30, c[0x0][0x610] ;  /* 0x00018400ff1e7b82 */ /* 0x000f220000000800 */
[----:B-1----:R-:W-:Y:S05]  /*2f30*/  @!P0 BRA `(.L_x_54) ;  /* 0x0000000000288947 */ /* 0x002fea0003800000 */
[----:B------:R-:W1:Y:S02]  /*2f40*/  LDC R0, c[0x0][0x64c] ;  /* 0x00019300ff007b82 */ /* 0x000e640000000800 */
[----:B-1----:R-:W-:-:S05]  /*2f50*/  IADD3 R7, P0, R11, R0, RZ ;  /* 0x000000000b077210 */ /* 0x002fca0007f1e0ff */
        /* <DEDUP_REMOVED lines=8> */
.L_x_54:
[----:B------:R-:W-:Y:S01]  /*2fe0*/  ISETP.NE.AND P0, PT, R17, 0x1, PT ;  /* 0x000000011100780c */ /* 0x000fe20003f05270 */
[----:B--2---:R-:W-:Y:S01]  /*2ff0*/  VIADD R5, R13, 0xffffffff ;  /* 0xffffffff0d057836 */ /* 0x004fe20000000000 */
[----:B---3--:R-:W-:Y:S01]  /*3000*/  SHF.R.U64 R0, R2, R25, R3 ;  /* 0x0000001902007219 */ /* 0x008fe20000001203 */
[----:B------:R-:W-:Y:S01]  /*3010*/  IMAD.MOV R12, RZ, RZ, -R12 ;  /* 0x000000ffff0c7224 */ /* 0x000fe200078e0a0c */
[----:B------:R-:W-:Y:S01]  /*3020*/  LOP3.LUT R3, R10, R41, RZ, 0xc0, !PT ;  /* 0x000000290a037212 */ /* 0x000fe200078ec0ff */
[----:B------:R-:W-:Y:S02]  /*3030*/  IMAD.MOV.U32 R4, RZ, RZ, 0x1 ;  /* 0x00000001ff047424 */ /* 0x000fe400078e00ff */
[----:B------:R-:W-:Y:S02]  /*3040*/  IMAD.MOV R2, RZ, RZ, -R0 ;  /* 0x000000ffff027224 */ /* 0x000fe400078e0a00 */
[----:B------:R-:W-:Y:S01]  /*3050*/  IMAD R0, R38, R0, R3 ;  /* 0x0000000026007224 */ /* 0x000fe200078e0203 */
[----:B------:R-:W-:Y:S01]  /*3060*/  LOP3.LUT R3, R8, R5, RZ, 0xc0, !PT ;  /* 0x0000000508037212 */ /* 0x000fe200078ec0ff */
[----:B0-----:R-:W-:-:S02]  /*3070*/  IMAD R2, R2, R27, R11 ;  /* 0x0000001b02027224 */ /* 0x001fc400078e020b */
[----:B------:R-:W-:Y:S02]  /*3080*/  @P0 IMAD R21, R20, R12, R15 ;  /* 0x0000000c14150224 */ /* 0x000fe400078e020f */
[----:B------:R-:W-:Y:S01]  /*3090*/  IMAD R3, R2, R13, R3 ;  /* 0x0000000d02037224 */ /* 0x000fe200078e0203 */
[----:B------:R-:W-:Y:S01]  /*30a0*/  PRMT R2, R4, 0x7610, R2 ;  /* 0x0000761004027816 */ /* 0x000fe20000000002 */
[----:B----4-:R-:W-:-:S05]  /*30b0*/  IMAD R0, R0, R30, R21 ;  /* 0x0000001e00007224 */ /* 0x010fca00078e0215 */
[----:B------:R-:W-:Y:S02]  /*30c0*/  SEL R37, R3, R0, !P0 ;  /* 0x0000000003257207 */ /* 0x000fe40004000000 */
[----:B------:R-:W-:-:S07]  /*30d0*/  SEL R0, R0, R3, !P0 ;  /* 0x0000000300007207 */ /* 0x000fce0004000000 */
.L_x_52:
[----:B------:R-:W-:Y:S01]  /*30e0*/  LOP3.LUT P0, RZ, R2, 0xff, RZ, 0xc0, !PT ;  /* 0x000000ff02ff7812 */ /* 0x000fe2000780c0ff */
[----:B------:R-:W-:-:S12]  /*30f0*/  IMAD.MOV.U32 R44, RZ, RZ, R0 ;  /* 0x000000ffff2c7224 */ /* 0x000fd800078e0000 */
[----:B------:R-:W-:Y:S05]  /*3100*/  @P0 BRA `(.L_x_55) ;  /* 0xffffffe400800947 */ /* 0x000fea000383ffff */
[----:B------:R-:W-:Y:S05]  /*3110*/  EXIT ;  /* 0x000000000000794d */ /* 0x000fea0003800000 */
.L_x_8:
        /* <DEDUP_REMOVED lines=26> */
.L_x_57:
[----:B------:R-:W0:Y:S01]  /*32c0*/  LDC.64 R32, c[0x0][0x640] ;  /* 0x00019000ff207b82 */ /* 0x000e220000000a00 */
[-CC-:B------:R-:W-:Y:S02]  /*32d0*/  SHF.R.U64 R22, R12, R20.reuse, R13.reuse ;  /* 0x000000140c167219 */ /* 0x180fe4000000120d */
[----:B------:R-:W-:Y:S02]  /*32e0*/  SHF.R.U32.HI R3, RZ, R20, R13 ;  /* 0x00000014ff037219 */ /* 0x000fe4000001160d */
[----:B------:R-:W-:-:S03]  /*32f0*/  IADD3 R11, P0, RZ, -R22, RZ ;  /* 0x80000016ff0b7210 */ /* 0x000fc60007f1e0ff */
[----:B------:R-:W1:Y:S02]  /*3300*/  LDC R12, c[0x0][0x618] ;  /* 0x00018600ff0c7b82 */ /* 0x000e640000000800 */
[----:B------:R-:W-:Y:S02]  /*3310*/  IMAD.X R3, RZ, RZ, ~R3, P0 ;  /* 0x000000ffff037224 */ /* 0x000fe400000e0e03 */
[----:B------:R-:W-:-:S04]  /*3320*/  IMAD.WIDE.U32 R8, R11, R26, R18 ;  /* 0x0000001a0b087225 */ /* 0x000fc800078e0012 */
[----:B------:R-:W2:Y:S01]  /*3330*/  LDC R28, c[0x0][0x608] ;  /* 0x00018200ff1c7b82 */ /* 0x000ea20000000800 */
[----:B------:R-:W-:-:S04]  /*3340*/  IMAD R10, R3, R26, RZ ;  /* 0x0000001a030a7224 */ /* 0x000fc800078e02ff */
[----:B------:R-:W-:Y:S02]  /*3350*/  IMAD R3, R11, R27, R10 ;  /* 0x0000001b0b037224 */ /* 0x000fe400078e020a */
[----:B------:R-:W-:Y:S01]  /*3360*/  IMAD.MOV.U32 R27, RZ, RZ, 0x1 ;  /* 0x00000001ff1b7424 */ /* 0x000fe200078e00ff */
[----:B------:R-:W3:Y:S01]  /*3370*/  LDC R30, c[0x0][0x658] ;  /* 0x00019600ff1e7b82 */ /* 0x000ee20000000800 */
[----:B------:R-:W-:Y:S01]  /*3380*/  IMAD.IADD R3, R9, 0x1, R3 ;  /* 0x0000000109037824 */ /* 0x000fe200078e0203 */
[----:B0-----:R-:W-:Y:S01]  /*3390*/  ISETP.NE.U32.AND P0, PT, R32, RZ, PT ;  /* 0x000000ff2000720c */ /* 0x001fe20003f05070 */
[----:B------:R-:W-:-:S03]  /*33a0*/  IMAD.MOV.U32 R9, RZ, RZ, -0x1 ;  /* 0xffffffffff097424 */ /* 0x000fc600078e00ff */
        /* <DEDUP_REMOVED lines=8> */
[-C--:B---3--:R-:W-:Y:S02]  /*3430*/  SHF.L.U32 R8, R9, R30.reuse, RZ ;  /* 0x0000001e09087219 */ /* 0x088fe400000006ff */
[--C-:B------:R-:W-:Y:S02]  /*3440*/  SHF.R.U64 R26, R20, R30, R3.reuse ;  /* 0x0000001e141a7219 */ /* 0x100fe40000001203 */
[----:B------:R-:W-:Y:S02]  /*3450*/  LOP3.LUT R29, RZ, R8, RZ, 0x33, !PT ;  /* 0x00000008ff1d7212 */ /* 0x000fe400078e33ff */
[----:B------:R-:W-:Y:S01]  /*3460*/  SHF.R.U32.HI R9, RZ, R30, R3 ;  /* 0x0000001eff097219 */ /* 0x000fe20000011603 */
[----:B------:R-:W3:Y:S01]  /*3470*/  LDC R31, c[0x0][0x610] ;  /* 0x00018400ff1f7b82 */ /* 0x000ee20000000800 */
[----:B------:R-:W-:Y:S01]  /*3480*/  IMAD.MOV.U32 R8, RZ, RZ, R26 ;  /* 0x000000ffff087224 */ /* 0x000fe200078e001a */
[----:B------:R-:W-:Y:S06]  /*3490*/  @!P0 BRA `(.L_x_58) ;  /* 0x0000000000288947 */ /* 0x000fec0003800000 */
        /* <DEDUP_REMOVED lines=10> */
.L_x_58:
[----:B------:R-:W-:Y:S01]  /*3540*/  ISETP.NE.AND P0, PT, R17, 0x1, PT ;  /* 0x000000011100780c */ /* 0x000fe20003f05270 */
[----:B0-----:R-:W-:Y:S01]  /*3550*/  VIADD R11, R21, 0xffffffff ;  /* 0xffffffff150b7836 */ /* 0x001fe20000000000 */
[----:B-1----:R-:W-:Y:S02]  /*3560*/  SHF.R.U64 R8, R8, R23, R9 ;  /* 0x0000001708087219 */ /* 0x002fe40000001209 */
[----:B------:R-:W-:Y:S02]  /*3570*/  SHF.L.U32 R5, R27, R30, RZ ;  /* 0x0000001e1b057219 */ /* 0x000fe400000006ff */
[----:B------:R-:W-:Y:S01]  /*3580*/  LOP3.LUT R3, R20, R29, RZ, 0xc0, !PT ;  /* 0x0000001d14037212 */ /* 0x000fe200078ec0ff */
[----:B------:R-:W-:Y:S01]  /*3590*/  IMAD.MOV R9, RZ, RZ, -R8 ;  /* 0x000000ffff097224 */ /* 0x000fe200078e0a08 */
[----:B------:R-:W-:-:S03]  /*35a0*/  LOP3.LUT R14, R14, R11, RZ, 0xc0, !PT ;  /* 0x0000000b0e0e7212 */ /* 0x000fc600078ec0ff */
[----:B------:R-:W-:Y:S02]  /*35b0*/  IMAD R5, R5, R8, R3 ;  /* 0x0000000805057224 */ /* 0x000fe400078e0203 */
[----:B------:R-:W-:Y:S02]  /*35c0*/  @P0 IMAD R6, R7, R24, R4 ;  /* 0x0000001807060224 */ /* 0x000fe400078e0204 */
[----:B--2---:R-:W-:Y:S02]  /*35d0*/  IMAD R3, R9, R25, R26 ;  /* 0x0000001909037224 */ /* 0x004fe400078e021a */
[----:B---3--:R-:W-:Y:S02]  /*35e0*/  IMAD R6, R5, R31, R6 ;  /* 0x0000001f05067224 */ /* 0x008fe400078e0206 */
[----:B------:R-:W-:Y:S02]  /*35f0*/  IMAD R3, R3, R21, R14 ;  /* 0x0000001503037224 */ /* 0x000fe400078e020e */
[----:B------:R-:W-:-:S03]  /*3600*/  IMAD.MOV.U32 R8, RZ, RZ, 0x1 ;  /* 0x00000001ff087424 */ /* 0x000fc600078e00ff */
[----:B------:R-:W-:Y:S02]  /*3610*/  SEL R20, R3, R6, !P0 ;  /* 0x0000000603147207 */ /* 0x000fe40004000000 */
[----:B------:R-:W-:Y:S01]  /*3620*/  SEL R21, R6, R3, !P0 ;  /* 0x0000000306157207 */ /* 0x000fe20004000000 */
[----:B------:R-:W-:-:S07]  /*3630*/  IMAD.MOV.U32 R3, RZ, RZ, R22 ;  /* 0x000000ffff037224 */ /* 0x000fce00078e0016 */
.L_x_56:
[----:B------:R-:W-:-:S08]  /*3640*/  NOP ;  /* 0x0000000000007918 */ /* 0x000fd00000000000 */
[----:B------:R-:W0:-:S00]  /*3650*/  USETMAXREG.DEALLOC.CTAPOOL 0x28 ;  /* 0x00000028000079c8 */ /* 0x000e0000080e0500 */
[----:B0-----:R-:W-:-:S13]  /*3660*/  ISETP.NE.AND P0, PT, R2, RZ, PT ;  /* 0x000000ff0200720c */ /* 0x001fda0003f05270 */
[----:B------:R-:W-:Y:S05]  /*3670*/  @P0 EXIT ;  /* 0x000000000000094d */ /* 0x000fea0003800000 */
[----:B------:R-:W-:Y:S01]  /*3680*/  LOP3.LUT P0, RZ, R8, 0xff, RZ, 0xc0, !PT ;  /* 0x000000ff08ff7812 */ /* 0x000fe2000780c0ff */
[----:B------:R-:W-:Y:S02]  /*3690*/  IMAD.MOV.U32 R6, RZ, RZ, 0x1 ;  /* 0x00000001ff067424 */ /* 0x000fe400078e00ff */
[----:B------:R-:W-:-:S10]  /*36a0*/  IMAD.MOV.U32 R7, RZ, RZ, RZ ;  /* 0x000000ffff077224 */ /* 0x000fd400078e00ff */
[----:B------:R-:W-:Y:S05]  /*36b0*/  @!P0 BRA `(.L_x_59) ;  /* 0x0000000c002c8947 */ /* 0x000fea0003800000 */
[----:B------:R-:W0:Y:S01]  /*36c0*/  LDC R2, c[0x0][0x28c] ;  /* 0x0000a300ff027b82 */ /* 0x000e220000000800 */
[----:B------:R-:W1:Y:S01]  /*36d0*/  S2R R11, SR_CgaCtaId ;  /* 0x00000000000b7919 */ /* 0x000e620000008800 */
[----:B------:R-:W-:Y:S01]  /*36e0*/  ULDC UR5, c[0x0][0x658] ;  /* 0x0001960000057ab9 */ /* 0x000fe20000000800 */
[----:B------:R-:W-:Y:S01]  /*36f0*/  UMOV UR6, 0xffffffff ;  /* 0xffffffff00067882 */ /* 0x000fe20000000000 */
[----:B------:R-:W-:Y:S01]  /*3700*/  BSSY B0, `(.L_x_59) ;  /* 0x00000c6000007945 */ /* 0x000fe20003800000 */
[----:B------:R-:W-:Y:S01]  /*3710*/  USHF.L.U32 UR6, UR6, UR5, URZ ;  /* 0x0000000506067299 */ /* 0x000fe2000800063f */
[----:B------:R-:W-:Y:S01]  /*3720*/  IMAD.MOV.U32 R9, RZ, RZ, 0x1 ;  /* 0x00000001ff097424 */ /* 0x000fe200078e00ff */
[----:B------:R-:W-:Y:S01]  /*3730*/  LOP3.LUT R8, R16, 0x2, RZ, 0xfc, !PT ;  /* 0x0000000210087812 */ /* 0x000fe200078efcff */
[----:B------:R-:W-:Y:S01]  /*3740*/  IMAD.MOV.U32 R6, RZ, RZ, 0x1 ;  /* 0x00000001ff067424 */ /* 0x000fe200078e00ff */
[----:B------:R-:W-:Y:S01]  /*3750*/  ULDC UR4, c[0x0][0x600] ;  /* 0x0001800000047ab9 */ /* 0x000fe20000000800 */
[----:B------:R-:W-:Y:S01]  /*3760*/  IMAD.MOV.U32 R7, RZ, RZ, RZ ;  /* 0x000000ffff077224 */ /* 0x000fe200078e00ff */
[----:B------:R-:W-:Y:S01]  /*3770*/  UMOV UR7, 0x1 ;  /* 0x0000000100077882 */ /* 0x000fe20000000000 */
[----:B------:R-:W-:-:S02]  /*3780*/  UIADD3 UR15, UR4, -0x1, URZ ;  /* 0xffffffff040f7890 */ /* 0x000fc4000fffe03f */
[----:B------:R-:W-:Y:S02]  /*3790*/  USHF.L.U32 UR17, UR7, UR5, URZ ;  /* 0x0000000507117299 */ /* 0x000fe4000800063f */
[----:B------:R-:W-:Y:S01]  /*37a0*/  ULOP3.LUT UR16, URZ, UR6, URZ, 0x33, !UPT ;  /* 0x000000063f107292 */ /* 0x000fe2000f8e333f */
[----:B------:R-:W-:Y:S01]  /*37b0*/  ULDC.64 UR20, c[0x0][0x198] ;  /* 0x0000660000147ab9 */ /* 0x000fe20000000a00 */
[----:B0-----:R-:W-:-:S05]  /*37c0*/  VIADD R2, R2, 0x3f ;  /* 0x0000003f02027836 */ /* 0x001fca0000000000 */
[----:B------:R-:W-:-:S04]  /*37d0*/  SHF.R.S32.HI R5, RZ, 0x1f, R2 ;  /* 0x0000001fff057819 */ /* 0x000fc80000011402 */
[----:B------:R-:W-:Y:S01]  /*37e0*/  LEA.HI R5, R5, R2, RZ, 0x6 ;  /* 0x0000000205057211 */ /* 0x000fe200078f30ff */
[C---:B-1----:R-:W-:Y:S02]  /*37f0*/  IMAD.SHL.U32 R2, R11.reuse, 0x200, RZ ;  /* 0x000002000b027824 */ /* 0x042fe400078e00ff */
[----:B------:R-:W-:Y:S01]  /*3800*/  IMAD.SHL.U32 R11, R11, 0x8, RZ ;  /* 0x000000080b0b7824 */ /* 0x000fe200078e00ff */
[----:B------:R-:W-:Y:S02]  /*3810*/  SHF.R.S32.HI R10, RZ, 0x6, R5 ;  /* 0x00000006ff0a7819 */ /* 0x000fe40000011405 */
[----:B------:R-:W-:Y:S02]  /*3820*/  LOP3.LUT R2, R2, 0x200, RZ, 0xc0, !PT ;  /* 0x0000020002027812 */ /* 0x000fe400078ec0ff */
[----:B------:R-:W-:Y:S01]  /*3830*/  LOP3.LUT R11, R11, 0x8, RZ, 0xc0, !PT ;  /* 0x000000080b0b7812 */ /* 0x000fe200078ec0ff */
[----:B------:R-:W-:Y:S02]  /*3840*/  VIADD R13, R10, 0x1 ;  /* 0x000000010a0d7836 */ /* 0x000fe40000000000 */
[----:B------:R-:W-:-:S07]  /*3850*/  VIADD R12, R2, 0x32280 ;  /* 0x00032280020c7836 */ /* 0x000fce0000000000 */
.L_x_70:
[----:B------:R-:W-:-:S03]  /*3860*/  UMOV UR4, 0xffffffff ;  /* 0xffffffff00047882 */ /* 0x000fc60000000000 */
[----:B------:R-:W-:Y:S05]  /*3870*/  BRA.DIV UR4, `(.L_x_60) ;  /* 0x0000001a04987947 */ /* 0x000fea000b800000 */
[----:B------:R-:W-:-:S13]  /*3880*/  ELECT P6, URZ, PT ;  /* 0x00000000003f782f */ /* 0x000fda00038c0000 */
.L_x_102:
[----:B------:R-:W0:Y:S01]  /*3890*/  LDC R2, c[0x0][0x28c] ;  /* 0x0000a300ff027b82 */ /* 0x000e220000000800 */
[----:B------:R-:W-:Y:S01]  /*38a0*/  BSSY B1, `(.L_x_61) ;  /* 0x0000038000017945 */ /* 0x000fe20003800000 */
[----:B0-----:R-:W-:-:S13]  /*38b0*/  ISETP.LT.OR P6, PT, R2, 0x1, !P6 ;  /* 0x000000010200780c */ /* 0x001fda00077c1670 */
[----:B------:R-:W-:Y:S05]  /*38c0*/  @P6 BRA `(.L_x_62) ;  /* 0x0000000000d46947 */ /* 0x000fea0003800000 */
[----:B------:R-:W-:Y:S02]  /*38d0*/  IMAD R20, R20, 0x10, R11 ;  /* 0x0000001014147824 */ /* 0x000fe400078e020b */
[----:B------:R-:W-:Y:S02]  /*38e0*/  IMAD.SHL.U32 R21, R21, 0x80, RZ ;  /* 0x0000008015157824 */ /* 0x000fe400078e00ff */
[----:B------:R-:W-:Y:S02]  /*38f0*/  IMAD.MOV.U32 R24, RZ, RZ, RZ ;  /* 0x000000ffff187224 */ /* 0x000fe400078e00ff */
[----:B------:R-:W-:Y:S02]  /*3900*/  IMAD.MOV.U32 R2, RZ, RZ, R13 ;  /* 0x000000ffff027224 */ /* 0x000fe400078e000d */
[----:B------:R-:W-:Y:S02]  /*3910*/  IMAD.MOV.U32 R4, RZ, RZ, R6 ;  /* 0x000000ffff047224 */ /* 0x000fe400078e0006 */
[----:B------:R-:W-:-:S07]  /*3920*/  IMAD.MOV.U32 R5, RZ, RZ, R7 ;  /* 0x000000ffff057224 */ /* 0x000fce00078e0007 */
.L_x_65:
[----:B------:R-:W0:Y:S01]  /*3930*/  S2R R15, SR_CgaCtaId ;  /* 0x00000000000f7919 */ /* 0x000e220000008800 */
[----:B------:R-:W-:Y:S02]  /*3940*/  MOV R14, 0x400 ;  /* 0x00000400000e7802 */ /* 0x000fe40000000f00 */
[----:B------:R-:W-:Y:S02]  /*3950*/  ISETP.NE.AND P1, PT, R0, RZ, PT ;  /* 0x000000ff0000720c */ /* 0x000fe40003f25270 */
[----:B0-----:R-:W-:Y:S02]  /*3960*/  LEA R22, R15, R14, 0x18 ;  /* 0x0000000e0f167211 */ /* 0x001fe400078ec0ff */
[----:B------:R-:W-:-:S09]  /*3970*/  SHF.L.U32 R14, R4, 0x1f, RZ ;  /* 0x0000001f040e7819 */ /* 0x000fd200000006ff */
[----:B------:R-:W0:Y:S01]  /*3980*/  @!P1 LDC R15, c[0x0][0x500] ;  /* 0x00014000ff0f9b82 */ /* 0x000e220000000800 */
[----:B------:R-:W-:-:S04]  /*3990*/  IMAD R23, R5, 0x8, R22 ;  /* 0x0000000805177824 */ /* 0x000fc800078e0216 */
[----:B------:R-:W1:Y:S02]  /*39a0*/  SYNCS.PHASECHK.TRANS64.TRYWAIT P0, [R23+URZ+0xc8], R14 ;  /* 0x0000c80e170075a7 */ /* 0x000e64000800017f */
[----:B-1----:R-:W-:Y:S05]  /*39b0*/  @!P0 BRA `(.L_x_63) ;  /* 0x0000001800688947 */ /* 0x002fea0003800000 */
.L_x_103:
[----:B-1----:R-:W-:Y:S01]  /*39c0*/  PRMT R14, R8, 0x9910, RZ ;  /* 0x00009910080e7816 */ /* 0x002fe200000000ff */
[----:B0-----:R0:W-:Y:S03]  /*39d0*/  @!P1 SYNCS.ARRIVE.TRANS64 RZ, [R23+URZ], R15 ;  /* 0x0000000f17ff99a7 */ /* 0x0011e6000800003f */
[----:B------:R-:W-:-:S13]  /*39e0*/  ISETP.NE.AND P0, PT, R14, 0x2, PT ;  /* 0x000000020e00780c */ /* 0x000fda0003f05270 */
[----:B0-----:R-:W-:Y:S05]  /*39f0*/  @P0 BRA `(.L_x_64) ;  /* 0x0000000000040947 */ /* 0x001fea0003800000 */
[----:B------:R-:W-:Y:S01]  /*3a00*/  BPT.TRAP 0x1 ;  /* 0x000000040000795c */ /* 0x000fe20000300000 */
.L_x_64:
[----:B------:R-:W-:Y:S01]  /*3a10*/  R2UR UR13, R22 ;  /* 0x00000000160d72ca */ /* 0x000fe200000e0000 */
[----:B------:R-:W-:Y:S01]  /*3a20*/  IMAD R22, R5, 0x2000, R22 ;  /* 0x0000200005167824 */ /* 0x000fe200078e0216 */
[----:B------:R-:W-:Y:S01]  /*3a30*/  R2UR UR9, R23 ;  /* 0x00000000170972ca */ /* 0x000fe200000e0000 */
[C---:B------:R-:W-:Y:S01]  /*3a40*/  IMAD R14, R5.reuse, 0x400, R12 ;  /* 0x00000400050e7824 */ /* 0x040fe200078e020c */
[----:B------:R-:W-:Y:S01]  /*3a50*/  UIADD3 UR4, UP0, UR20, 0xf0, URZ ;  /* 0x000000f014047890 */ /* 0x000fe2000ff1e03f */
[----:B------:R-:W-:Y:S01]  /*3a60*/  VIADD R2, R2, 0xffffffff ;  /* 0xffffffff02027836 */ /* 0x000fe20000000000 */
[----:B------:R-:W-:Y:S01]  /*3a70*/  R2UR UR5, R22 ;  /* 0x00000000160572ca */ /* 0x000fe200000e0000 */
[----:B------:R-:W-:Y:S01]  /*3a80*/  UIADD3 UR22, UP1, UR20, 0x1f0, URZ ;  /* 0x000001f014167890 */ /* 0x000fe2000ff3e03f */
[----:B------:R-:W-:Y:S01]  /*3a90*/  R2UR UR8, R14 ;  /* 0x000000000e0872ca */ /* 0x000fe200000e0000 */
[----:B------:R-:W-:Y:S01]  /*3aa0*/  VIADD R5, R5, 0x1 ;  /* 0x0000000105057836 */ /* 0x000fe20000000000 */
[----:B------:R-:W-:Y:S01]  /*3ab0*/  R2UR UR11, R21 ;  /* 0x00000000150b72ca */ /* 0x000fe200000e0000 */
[----:B------:R-:W-:Y:S01]  /*3ac0*/  UIADD3.X UR23, URZ, UR21, URZ, UP1, !UPT ;  /* 0x000000153f177290 */ /* 0x000fe20008ffe43f */
[----:B------:R-:W-:Y:S01]  /*3ad0*/  R2UR UR10, R24 ;  /* 0x00000000180a72ca */ /* 0x000fe200000e0000 */
[----:B------:R-:W-:Y:S01]  /*3ae0*/  UMOV UR6, 0x0 ;  /* 0x0000000000067882 */ /* 0x000fe20000000000 */
[----:B------:R-:W-:Y:S01]  /*3af0*/  R2UR UR12, R3 ;  /* 0x00000000030c72ca */ /* 0x000fe200000e0000 */
[----:B------:R-:W-:Y:S01]  /*3b00*/  UMOV UR7, 0x10000000 ;  /* 0x1000000000077882 */ /* 0x000fe20000000000 */
[----:B------:R-:W-:Y:S01]  /*3b10*/  R2UR UR18, R20 ;  /* 0x00000000141272ca */ /* 0x000fe200000e0000 */
[----:B------:R-:W-:Y:S01]  /*3b20*/  UMOV UR19, 0x30000 ;  /* 0x0003000000137882 */ /* 0x000fe20000000000 */
[----:B------:R-:W-:Y:S01]  /*3b30*/  ISETP.GT.AND P1, PT, R2, 0x1, PT ;  /* 0x000000010200780c */ /* 0x000fe20003f24270 */
[----:B------:R-:W-:Y:S01]  /*3b40*/  UIADD3 UR14, UR5, 0x280, URZ ;  /* 0x00000280050e7890 */ /* 0x000fe2000fffe03f */
[----:B------:R-:W-:Y:S01]  /*3b50*/  ISETP.NE.AND P0, PT, R5, 0x19, PT ;  /* 0x000000190500780c */ /* 0x000fe20003f05270 */
[----:B------:R-:W-:Y:S01]  /*3b60*/  UIADD3.X UR5, URZ, UR21, URZ, UP0, !UPT ;  /* 0x000000153f057290 */ /* 0x000fe200087fe43f */
[----:B------:R-:W-:Y:S01]  /*3b70*/  VIADD R24, R24, 0x40 ;  /* 0x0000004018187836 */ /* 0x000fe20000000000 */
[----:B------:R-:W-:Y:S01]  /*3b80*/  UIADD3 UR13, UR13, UR8, URZ ;  /* 0x000000080d0d7290 */ /* 0x000fe2000fffe03f */
[----:B------:R-:W-:-:S02]  /*3b90*/  SEL R15, RZ, 0x1, P0 ;  /* 0x00000001ff0f7807 */ /* 0x000fc40000000000 */
[----:B------:R-:W-:Y:S01]  /*3ba0*/  UMOV UR8, UR14 ;  /* 0x0000000e00087c82 */ /* 0x000fe20008000000 */
[----:B------:R-:W-:Y:S02]  /*3bb0*/  SEL R5, R5, RZ, P0 ;  /* 0x000000ff05057207 */ /* 0x000fe40000000000 */
[----:B------:R-:W-:Y:S01]  /*3bc0*/  LOP3.LUT R4, R4, R15, RZ, 0x3c, !PT ;  /* 0x0000000f04047212 */ /* 0x000fe200078e3cff */
[----:B------:R0:W-:Y:S02]  /*3bd0*/  UTMALDG.3D [UR8], [UR4], desc[UR6] ;  /* 0x00000608040075b4 */ /* 0x0001e40008011000 */
[----:B0-----:R-:W-:Y:S01]  /*3be0*/  UMOV UR11, UR18 ;  /* 0x00000012000b7c82 */ /* 0x001fe20008000000 */
[----:B------:R-:W-:Y:S02]  /*3bf0*/  UMOV UR8, UR13 ;  /* 0x0000000d00087c82 */ /* 0x000fe40008000000 */
[----:B------:R0:W-:Y:S02]  /*3c00*/  UTMALDG.3D.MULTICAST [UR8], [UR22], UR19, desc[UR6] ;  /* 0x00000608160073b4 */ /* 0x0001e40008011813 */
[----:B0-----:R-:W-:Y:S05]  /*3c10*/  @P1 BRA `(.L_x_65) ;  /* 0xfffffffc00441947 */ /* 0x001fea000383ffff */
.L_x_62:
[----:B------:R-:W-:Y:S05]  /*3c20*/  BSYNC B1 ;  /* 0x0000000000017941 */ /* 0x000fea0003800000 */
.L_x_61:
[----:B------:R-:W-:Y:S01]  /*3c30*/  LOP3.LUT P1, RZ, R9, 0xff, RZ, 0xc0, !PT ;  /* 0x000000ff09ff7812 */ /* 0x000fe2000782c0ff */
[C---:B------:R-:W-:Y:S01]  /*3c40*/  IMAD.IADD R4, R10.reuse, 0x1, R7 ;  /* 0x000000010a047824 */ /* 0x040fe200078e0207 */
[----:B------:R-:W-:Y:S01]  /*3c50*/  ULDC.64 UR4, c[0x0][0x650] ;  /* 0x0001940000047ab9 */ /* 0x000fe20000000a00 */
[----:B------:R-:W-:Y:S01]  /*3c60*/  ISETP.GE.U32.AND P2, PT, R10, 0x19, PT ;  /* 0x000000190a00780c */ /* 0x000fe20003f46070 */
[----:B------:R-:W-:Y:S01]  /*3c70*/  BSSY B1, `(.L_x_66) ;  /* 0x000006c000017945 */ /* 0x000fe20003800000 */
[----:B------:R-:W-:Y:S01]  /*3c80*/  IMAD.MOV.U32 R21, RZ, RZ, -0x1 ;  /* 0xffffffffff157424 */ /* 0x000fe200078e00ff */
[----:B------:R-:W-:Y:S01]  /*3c90*/  ISETP.GT.U32.AND P0, PT, R4, 0x18, PT ;  /* 0x000000180400780c */ /* 0x000fe20003f04070 */
[----:B------:R-:W-:Y:S01]  /*3ca0*/  IMAD.MOV.U32 R20, RZ, RZ, -0x1 ;  /* 0xffffffffff147424 */ /* 0x000fe200078e00ff */
[----:B------:R-:W-:Y:S02]  /*3cb0*/  PRMT R9, RZ, 0x7610, R9 ;  /* 0x00007610ff097816 */ /* 0x000fe40000000009 */
[----:B------:R-:W-:-:S03]  /*3cc0*/  ISETP.LT.U32.AND P0, PT, R10, 0x19, P0 ;  /* 0x000000190a00780c */ /* 0x000fc60000701070 */
[----:B------:R-:W0:Y:S01]  /*3cd0*/  @P1 S2R R3, SR_CgaCtaId ;  /* 0x0000000000031919 */ /* 0x000e220000008800 */
[----:B------:R-:W-:-:S04]  /*3ce0*/  @P1 MOV R2, 0x400 ;  /* 0x0000040000021802 */ /* 0x000fc80000000f00 */
[----:B0-----:R-:W-:Y:S01]  /*3cf0*/  @P1 LEA R5, R3, R2, 0x18 ;  /* 0x0000000203051211 */ /* 0x001fe200078ec0ff */
[----:B------:R-:W-:-:S03]  /*3d00*/  IMAD.WIDE.U32 R2, R4, 0x51eb851f, RZ ;  /* 0x51eb851f04027825 */ /* 0x000fc600078e00ff */
[----:B------:R0:W-:Y:S01]  /*3d10*/  @P1 SYNCS.ARRIVE.TRANS64.A1T0 RZ, [R5+URZ+0x1a8], RZ ;  /* 0x0001a8ff05ff19a7 */ /* 0x0001e2000810003f */
[----:B------:R-:W-:Y:S02]  /*3d20*/  IADD3 R18, P1, R18, UR36, RZ ;  /* 0x0000002412127c10 */ /* 0x000fe4000ff3e0ff */
[----:B------:R-:W-:Y:S02]  /*3d30*/  PRMT R2, RZ, 0x7610, R2 ;  /* 0x00007610ff027816 */ /* 0x000fe40000000002 */
[----:B------:R-:W-:Y:S02]  /*3d40*/  IADD3.X R19, R19, UR42, RZ, P1, !PT ;  /* 0x0000002a13137c10 */ /* 0x000fe40008ffe4ff */
[----:B0-----:R-:W-:Y:S02]  /*3d50*/  SHF.R.U32.HI R5, RZ, 0x3, R3 ;  /* 0x00000003ff057819 */ /* 0x001fe40000011603 */
[----:B------:R-:W-:Y:S02]  /*3d60*/  SEL R3, RZ, 0x1, !P0 ;  /* 0x00000001ff037807 */ /* 0x000fe40004000000 */
[----:B------:R-:W-:Y:S01]  /*3d70*/  ISETP.GE.U32.AND P0, PT, R18, UR4, PT ;  /* 0x0000000412007c0c */ /* 0x000fe2000bf06070 */
[----:B------:R-:W-:Y:S01]  /*3d80*/  IMAD R7, R5, -0x19, R4 ;  /* 0xffffffe705077824 */ /* 0x000fe200078e0204 */
[----:B------:R-:W-:Y:S01]  /*3d90*/  LOP3.LUT R6, R6, R3, RZ, 0x3c, !PT ;  /* 0x0000000306067212 */ /* 0x000fe200078e3cff */
[----:B------:R-:W-:Y:S01]  /*3da0*/  IMAD.MOV.U32 R3, RZ, RZ, -0x1 ;  /* 0xffffffffff037424 */ /* 0x000fe200078e00ff */
[----:B------:R-:W-:-:S02]  /*3db0*/  ISETP.GE.U32.AND.EX P0, PT, R19, UR5, PT, P0 ;  /* 0x0000000513007c0c */ /* 0x000fc4000bf06100 */
[----:B------:R-:W-:-:S11]  /*3dc0*/  @P2 LOP3.LUT R6, R6, 0x1, R5, 0x78, !PT ;  /* 0x0000000106062812 */ /* 0x000fd600078e7805 */
[----:B------:R-:W-:Y:S05]  /*3dd0*/  @P0 BRA `(.L_x_67) ;  /* 0x0000000400540947 */ /* 0x000fea0003800000 */
[----:B------:R-:W0:Y:S01]  /*3de0*/  S2R R15, SR_CTAID.X ;  /* 0x00000000000f7919 */ /* 0x000e220000002500 */
[----:B------:R-:W-:Y:S01]  /*3df0*/  ULDC.64 UR4, c[0x0][0x628] ;  /* 0x00018a0000047ab9 */ /* 0x000fe20000000a00 */
[----:B------:R-:W-:Y:S01]  /*3e00*/  ULDC UR7, c[0x0][0x630] ;  /* 0x00018c0000077ab9 */ /* 0x000fe20000000800 */
[----:B------:R-:W-:Y:S01]  /*3e10*/  ISETP.NE.U32.AND P0, PT, RZ, UR4, PT ;  /* 0x00000004ff007c0c */ /* 0x000fe2000bf05070 */
[----:B------:R-:W1:Y:S01]  /*3e20*/  S2R R20, SR_CTAID.Y ;  /* 0x0000000000147919 */ /* 0x000e620000002600 */
[----:B------:R-:W-:Y:S01]  /*3e30*/  ULDC UR8, c[0x0][0x150] ;  /* 0x0000540000087ab9 */ /* 0x000fe20000000800 */
[----:B------:R-:W-:Y:S01]  /*3e40*/  IMAD.MOV.U32 R2, RZ, RZ, R18 ;  /* 0x000000ffff027224 */ /* 0x000fe200078e0012 */
[----:B------:R-:W-:Y:S01]  /*3e50*/  ISETP.NE.AND.EX P0, PT, RZ, UR5, PT, P0 ;  /* 0x00000005ff007c0c */ /* 0x000fe2000bf05300 */
[----:B------:R-:W-:Y:S01]  /*3e60*/  IMAD.MOV.U32 R3, RZ, RZ, R19 ;  /* 0x000000ffff037224 */ /* 0x000fe200078e0013 */
[----:B0-----:R-:W-:-:S11]  /*3e70*/  I2FP.F32.U32 R22, R15 ;  /* 0x0000000f00167245 */ /* 0x001fd60000201000 */
[----:B------:R-:W-:Y:S05]  /*3e80*/  @!P0 BRA `(.L_x_68) ;  /* 0x0000000000288947 */ /* 0x000fea0003800000 */
[----:B------:R-:W-:Y:S02]  /*3e90*/  ULDC UR6, c[0x0][0x634] ;  /* 0x00018d0000067ab9 */ /* 0x000fe40000000800 */
[----:B------:R-:W-:-:S05]  /*3ea0*/  IADD3 R3, P0, R18, UR6, RZ ;  /* 0x0000000612037c10 */ /* 0x000fca000ff1e0ff */
[----:B------:R-:W-:-:S04]  /*3eb0*/  IMAD.X R21, RZ, RZ, R19, P0 ;  /* 0x000000ffff157224 */ /* 0x000fc800000e0613 */
[----:B------:R-:W-:-:S04]  /*3ec0*/  IMAD.WIDE.U32 R4, R21, UR4, RZ ;  /* 0x0000000415047c25 */ /* 0x000fc8000f8e00ff */
[----:B------:R-:W-:-:S04]  /*3ed0*/  IMAD.WIDE.U32 R4, P0, R3, UR5, R4 ;  /* 0x0000000503047c25 */ /* 0x000fc8000f800004 */
[----:B------:R-:W-:-:S04]  /*3ee0*/  IMAD.WIDE.U32 R2, R3, UR4, RZ ;  /* 0x0000000403027c25 */ /* 0x000fc8000f8e00ff */
[----:B------:R-:W-:Y:S01]  /*3ef0*/  IMAD.MOV.U32 R2, RZ, RZ, R5 ;  /* 0x000000ffff027224 */ /* 0x000fe200078e0005 */
[----:B------:R-:W-:Y:S01]  /*3f00*/  IADD3 RZ, P1, R3, R4, RZ ;  /* 0x0000000403ff7210 */ /* 0x000fe20007f3e0ff */
[----:B------:R-:W-:-:S04]  /*3f10*/  IMAD.X R3, RZ, RZ, RZ, P0 ;  /* 0x000000ffff037224 */ /* 0x000fc800000e06ff */
[----:B------:R-:W-:-:S08]  /*3f20*/  IMAD.WIDE.U32.X R2, R21, UR5, R2, P1 ;  /* 0x0000000515027c25 */ /* 0x000fd000088e0402 */
.L_x_68:
[--C-:B------:R-:W-:Y:S01]  /*3f30*/  SHF.R.U64 R14, R2, UR7, R3.reuse ;  /* 0x00000007020e7c19 */ /* 0x100fe20008001203 */
[----:B------:R-:W-:Y:S01]  /*3f40*/  FMUL R22, R22, UR8 ;  /* 0x0000000816167c20 */ /* 0x000fe20008400000 */
[----:B------:R-:W-:Y:S01]  /*3f50*/  SHF.R.U32.HI R2, RZ, UR7, R3 ;  /* 0x00000007ff027c19 */ /* 0x000fe20008011603 */
[----:B------:R-:W0:Y:S01]  /*3f60*/  LDC R4, c[0x0][0x144] ;  /* 0x00005100ff047b82 */ /* 0x000e220000000800 */
[----:B------:R-:W-:Y:S01]  /*3f70*/  IADD3 R3, P0, RZ, -R14, RZ ;  /* 0x8000000eff037210 */ /* 0x000fe20007f1e0ff */
[----:B------:R-:W-:Y:S01]  /*3f80*/  ULDC UR6, c[0x0][0x154] ;  /* 0x0000550000067ab9 */ /* 0x000fe20000000800 */
[----:B-1----:R-:W-:Y:S01]  /*3f90*/  I2FP.F32.U32 R5, R20 ;  /* 0x0000001400057245 */ /* 0x002fe20000201000 */
[----:B------:R-:W1:Y:S01]  /*3fa0*/  F2I.U32.TRUNC.NTZ R22, R22 ;  /* 0x0000001600167305 */ /* 0x000e62000020f000 */
[----:B------:R-:W-:Y:S01]  /*3fb0*/  ULDC.64 UR4, c[0x0][0x620] ;  /* 0x0001880000047ab9 */ /* 0x000fe20000000a00 */
[----:B------:R-:W-:Y:S01]  /*3fc0*/  IMAD.X R2, RZ, RZ, ~R2, P0 ;  /* 0x000000ffff027224 */ /* 0x000fe200000e0e02 */
[----:B------:R-:W-:Y:S01]  /*3fd0*/  ISETP.NE.AND P2, PT, R17, 0x1, PT ;  /* 0x000000011100780c */ /* 0x000fe20003f45270 */
[----:B------:R-:W-:Y:S01]  /*3fe0*/  FMUL R23, R5, UR6 ;  /* 0x0000000605177c20 */ /* 0x000fe20008400000 */
[----:B------:R-:W2:Y:S01]  /*3ff0*/  LDC R25, c[0x0][0x148] ;  /* 0x00005200ff197b82 */ /* 0x000ea20000000800 */
[----:B------:R-:W-:Y:S01]  /*4000*/  IMAD R2, R2, UR4, RZ ;  /* 0x0000000402027c24 */ /* 0x000fe2000f8e02ff */
[----:B------:R-:W-:-:S02]  /*4010*/  ULDC.64 UR6, c[0x0][0x640] ;  /* 0x0001900000067ab9 */ /* 0x000fc40000000a00 */
[----:B------:R-:W-:Y:S01]  /*4020*/  ISETP.NE.U32.AND P0, PT, RZ, UR6, PT ;  /* 0x00000006ff007c0c */ /* 0x000fe2000bf05070 */
[----:B------:R-:W3:Y:S01]  /*4030*/  F2I.U32.TRUNC.NTZ R23, R23 ;  /* 0x0000001700177305 */ /* 0x000ee2000020f000 */
[C---:B------:R-:W-:Y:S02]  /*4040*/  IMAD R5, R3.reuse, UR5, R2 ;  /* 0x0000000503057c24 */ /* 0x040fe4000f8e0202 */
[----:B------:R-:W-:Y:S01]  /*4050*/  IMAD.WIDE.U32 R2, R3, UR4, R18 ;  /* 0x0000000403027c25 */ /* 0x000fe2000f8e0012 */
[----:B------:R-:W-:Y:S01]  /*4060*/  ULDC UR4, c[0x0][0x618] ;  /* 0x0001860000047ab9 */ /* 0x000fe20000000800 */
[----:B------:R-:W-:Y:S02]  /*4070*/  ISETP.NE.AND.EX P0, PT, RZ, UR7, PT, P0 ;  /* 0x00000007ff007c0c */ /* 0x000fe4000bf05300 */
[----:B------:R-:W-:Y:S02]  /*4080*/  IMAD.IADD R3, R3, 0x1, R5 ;  /* 0x0000000103037824 */ /* 0x000fe400078e0205 */
[----:B-1----:R-:W-:-:S03]  /*4090*/  IMAD.MOV R22, RZ, RZ, -R22 ;  /* 0x000000ffff167224 */ /* 0x002fc600078e0a16 */
[----:B------:R-:W-:Y:S01]  /*40a0*/  SHF.R.U64 R21, R2, UR4, R3 ;  /* 0x0000000402157c19 */ /* 0x000fe20008001203 */
[----:B0-----:R-:W-:Y:S01]  /*40b0*/  IMAD R15, R4, R22, R15 ;  /* 0x00000016040f7224 */ /* 0x001fe200078e020f */
[----:B------:R-:W-:Y:S01]  /*40c0*/  SHF.R.U32.HI R2, RZ, UR4, R3 ;  /* 0x00000004ff027c19 */ /* 0x000fe20008011603 */
[----:B------:R-:W-:Y:S01]  /*40d0*/  ULDC UR4, c[0x0][0x608] ;  /* 0x0001820000047ab9 */ /* 0x000fe20000000800 */
[----:B---3--:R-:W-:Y:S02]  /*40e0*/  IMAD.MOV R4, RZ, RZ, -R23 ;  /* 0x000000ffff047224 */ /* 0x008fe400078e0a17 */
[--C-:B------:R-:W-:Y:S02]  /*40f0*/  SHF.R.U64 R22, R21, UR4, R2.reuse ;  /* 0x0000000415167c19 */ /* 0x100fe40008001202 */
[----:B------:R-:W-:Y:S01]  /*4100*/  SHF.R.U32.HI R3, RZ, UR4, R2 ;  /* 0x00000004ff037c19 */ /* 0x000fe20008011602 */
[----:B------:R-:W-:Y:S01]  /*4110*/  ULDC UR4, c[0x0][0x658] ;  /* 0x0001960000047ab9 */ /* 0x000fe20000000800 */
[----:B--2---:R-:W-:-:S02]  /*4120*/  @P2 IMAD R15, R25, R4, R20 ;  /* 0x00000004190f2224 */ /* 0x004fc400078e0214 */
[--C-:B------:R-:W-:Y:S02]  /*4130*/  SHF.R.U64 R20, R22, UR4, R3.reuse ;  /* 0x0000000416147c19 */ /* 0x100fe40008001203 */
[----:B------:R-:W-:-:S03]  /*4140*/  SHF.R.U32.HI R23, RZ, UR4, R3 ;  /* 0x00000004ff177c19 */ /* 0x000fc60008011603 */
[----:B------:R-:W-:Y:S02]  /*4150*/  IMAD.MOV.U32 R4, RZ, RZ, R20 ;  /* 0x000000ffff047224 */ /* 0x000fe400078e0014 */
[----:B------:R-:W-:Y:S01]  /*4160*/  IMAD.MOV.U32 R3, RZ, RZ, R23 ;  /* 0x000000ffff037224 */ /* 0x000fe200078e0017 */
[----:B------:R-:W-:Y:S06]  /*4170*/  @!P0 BRA `(.L_x_69) ;  /* 0x00000000002c8947 */ /* 0x000fec0003800000 */
        /* <DEDUP_REMOVED lines=9> */
[----:B------:R-:W-:-:S04]  /*4210*/  IMAD.WIDE.U32.X R2, R23, UR7, R2, P1 ;  /* 0x0000000717027c25 */ /* 0x000fc800088e0402 */
[----:B------:R-:W-:-:S07]  /*4220*/  IMAD.MOV.U32 R4, RZ, RZ, R2 ;  /* 0x000000ffff047224 */ /* 0x000fce00078e0002 */
.L_x_69:
[----:B------:R-:W-:Y:S01]  /*4230*/  ULDC UR4, c[0x0][0x648] ;  /* 0x0001920000047ab9 */ /* 0x000fe20000000800 */
[----:B------:R-:W-:Y:S01]  /*4240*/  LOP3.LUT R2, R22, UR16, RZ, 0xc0, !PT ;  /* 0x0000001016027c12 */ /* 0x000fe2000f8ec0ff */
[----:B------:R-:W-:Y:S01]  /*4250*/  ULDC UR5, c[0x0][0x610] ;  /* 0x0001840000057ab9 */ /* 0x000fe20000000800 */
[----:B------:R-:W-:Y:S01]  /*4260*/  SHF.R.U64 R3, R4, UR4, R3 ;  /* 0x0000000404037c19 */ /* 0x000fe20008001203 */
[----:B------:R-:W-:Y:S01]  /*4270*/  ULDC UR4, c[0x0][0x638] ;  /* 0x00018e0000047ab9 */ /* 0x000fe20000000800 */
[----:B------:R-:W-:-:S03]  /*4280*/  LOP3.LUT R21, R21, UR15, RZ, 0xc0, !PT ;  /* 0x0000000f15157c12 */ /* 0x000fc6000f8ec0ff */
[----:B------:R-:W-:Y:S02]  /*4290*/  IMAD.MOV R5, RZ, RZ, -R3 ;  /* 0x000000ffff057224 */ /* 0x000fe400078e0a03 */
[----:B------:R-:W-:Y:S02]  /*42a0*/  IMAD R2, R3, UR17, R2 ;  /* 0x0000001103027c24 */ /* 0x000fe4000f8e0202 */
[----:B------:R-:W-:Y:S01]  /*42b0*/  IMAD R20, R5, UR4, R20 ;  /* 0x0000000405147c24 */ /* 0x000fe2000f8e0214 */
[----:B------:R-:W-:Y:S01]  /*42c0*/  ULDC UR4, c[0x0][0x600] ;  /* 0x0001800000047ab9 */ /* 0x000fe20000000800 */
[----:B------:R-:W-:Y:S02]  /*42d0*/  IMAD R15, R2, UR5, R15 ;  /* 0x00000005020f7c24 */ /* 0x000fe4000f8e020f */
[----:B------:R-:W-:Y:S02]  /*42e0*/  IMAD R4, R20, UR4, R21 ;  /* 0x0000000414047c24 */ /* 0x000fe4000f8e0215 */
[----:B------:R-:W-:-:S02]  /*42f0*/  IMAD.MOV.U32 R2, RZ, RZ, 0x1 ;  /* 0x00000001ff027424 */ /* 0x000fc400078e00ff */
[----:B------:R-:W-:Y:S01]  /*4300*/  IMAD.MOV.U32 R3, RZ, RZ, R14 ;  /* 0x000000ffff037224 */ /* 0x000fe200078e000e */
[----:B------:R-:W-:Y:S02]  /*4310*/  SEL R20, R4, R15, !P2 ;  /* 0x0000000f04147207 */ /* 0x000fe40005000000 */
[----:B------:R-:W-:-:S07]  /*4320*/  SEL R21, R15, R4, !P2 ;  /* 0x000000040f157207 */ /* 0x000fce0005000000 */
.L_x_67:
[----:B------:R-:W-:Y:S05]  /*4330*/  BSYNC B1 ;  /* 0x0000000000017941 */ /* 0x000fea0003800000 */
.L_x_66:
[----:B------:R-:W-:-:S13]  /*4340*/  LOP3.LUT P0, RZ, R2, 0xff, RZ, 0xc0, !PT ;  /* 0x000000ff02ff7812 */ /* 0x000fda000780c0ff */
[----:B------:R-:W-:Y:S05]  /*4350*/  @P0 BRA `(.L_x_70) ;  /* 0xfffffff400400947 */ /* 0x000fea000383ffff */
[----:B------:R-:W-:Y:S05]  /*4360*/  BSYNC B0 ;  /* 0x0000000000007941 */ /* 0x000fea0003800000 */
.L_x_59:
[----:B------:R-:W-:-:S03]  /*4370*/  UMOV UR4, 0xffffffff ;  /* 0xffffffff00047882 */ /* 0x000fc60000000000 */
[----:B------:R-:W-:Y:S05]  /*4380*/  BRA.DIV UR4, `(.L_x_71) ;  /* 0x0000001204087947 */ /* 0x000fea000b800000 */
[----:B------:R-:W-:-:S13]  /*4390*/  ELECT P6, URZ, PT ;  /* 0x00000000003f782f */ /* 0x000fda00038c0000 */
.L_x_106:
[----:B------:R-:W-:Y:S04]  /*43a0*/  BSSY B0, `(.L_x_72) ;  /* 0x00000e8000007945 */ /* 0x000fe80003800000 */
[----:B------:R-:W-:Y:S05]  /*43b0*/  @!P6 BRA `(.L_x_73) ;  /* 0x0000000c0098e947 */ /* 0x000fea0003800000 */
[----:B------:R-:W-:-:S04]  /*43c0*/  LOP3.LUT R16, R16, 0x2, RZ, 0xfc, !PT ;  /* 0x0000000210107812 */ /* 0x000fc800078efcff */
[----:B------:R-:W-:-:S13]  /*43d0*/  ISETP.NE.AND P0, PT, R16, 0x3, PT ;  /* 0x000000031000780c */ /* 0x000fda0003f05270 */
[----:B------:R-:W-:Y:S05]  /*43e0*/  @!P0 BRA `(.L_x_74) ;  /* 0x0000000000048947 */ /* 0x000fea0003800000 */
[----:B------:R-:W-:Y:S01]  /*43f0*/  BPT.TRAP 0x1 ;  /* 0x000000040000795c */ /* 0x000fe20000300000 */
.L_x_74:
[----:B------:R-:W0:Y:S01]  /*4400*/  S2R R3, SR_CgaCtaId ;  /* 0x0000000000037919 */ /* 0x000e220000008800 */
[----:B------:R-:W-:Y:S02]  /*4410*/  MOV R0, 0x400 ;  /* 0x0000040000007802 */ /* 0x000fe40000000f00 */
[----:B------:R-:W-:Y:S02]  /*4420*/  SHF.L.U32 R2, R6, 0x1f, RZ ;  /* 0x0000001f06027819 */ /* 0x000fe400000006ff */
[----:B0-----:R-:W-:-:S05]  /*4430*/  LEA R0, R3, R0, 0x18 ;  /* 0x0000000003007211 */ /* 0x001fca00078ec0ff */
[----:B------:R-:W-:-:S04]  /*4440*/  VIADD R0, R0, 0xc8 ;  /* 0x000000c800007836 */ /* 0x000fc80000000000 */
[C---:B------:R-:W-:Y:S02]  /*4450*/  IMAD R5, R7.reuse, 0x8, R0 ;  /* 0x0000000807057824 */ /* 0x040fe400078e0200 */
[----:B------:R-:W-:Y:S02]  /*4460*/  VIADD R7, R7, 0x1 ;  /* 0x0000000107077836 */ /* 0x000fe40000000000 */
[----:B------:R-:W0:Y:S03]  /*4470*/  SYNCS.PHASECHK.TRANS64.TRYWAIT P0, [R5+URZ], R2 ;  /* 0x00000002050075a7 */ /* 0x000e26000800017f */
[----:B------:R-:W-:-:S04]  /*4480*/  ISETP.NE.AND P1, PT, R7, 0x19, PT ;  /* 0x000000190700780c */ /* 0x000fc80003f25270 */
[----:B------:R-:W-:Y:S02]  /*4490*/  SEL R3, RZ, 0x1, P1 ;  /* 0x00000001ff037807 */ /* 0x000fe40000800000 */
[----:B------:R-:W-:Y:S02]  /*44a0*/  SEL R7, R7, RZ, P1 ;  /* 0x000000ff07077207 */ /* 0x000fe40000800000 */
[----:B------:R-:W-:-:S03]  /*44b0*/  LOP3.LUT R6, R6, R3, RZ, 0x3c, !PT ;  /* 0x0000000306067212 */ /* 0x000fc600078e3cff */
[----:B------:R-:W-:Y:S01]  /*44c0*/  IMAD R9, R7, 0x8, R0 ;  /* 0x0000000807097824 */ /* 0x000fe200078e0200 */
[----:B------:R-:W-:Y:S01]  /*44d0*/  SHF.L.U32 R4, R6, 0x1f, RZ ;  /* 0x0000001f06047819 */ /* 0x000fe200000006ff */
[----:B0-----:R-:W-:Y:S06]  /*44e0*/  @!P0 BRA `(.L_x_75) ;  /* 0x0000000c00d08947 */ /* 0x001fec0003800000 */
.L_x_107:
[----:B------:R-:W1:Y:S01]  /*44f0*/  SYNCS.PHASECHK.TRANS64.TRYWAIT P0, [R9+URZ], R4 ;  /* 0x00000004090075a7 */ /* 0x000e62000800017f */
[----:B0-----:R-:W-:-:S05]  /*4500*/  VIADD R2, R7, 0x1 ;  /* 0x0000000107027836 */ /* 0x001fca0000000000 */
[----:B------:R-:W-:-:S04]  /*4510*/  ISETP.NE.AND P1, PT, R2, 0x19, PT ;  /* 0x000000190200780c */ /* 0x000fc80003f25270 */
[----:B------:R-:W-:Y:S02]  /*4520*/  SEL R3, RZ, 0x1, P1 ;  /* 0x00000001ff037807 */ /* 0x000fe40000800000 */
[----:B------:R-:W-:Y:S02]  /*4530*/  SEL R7, R2, RZ, P1 ;  /* 0x000000ff02077207 */ /* 0x000fe40000800000 */
[----:B------:R-:W-:-:S03]  /*4540*/  LOP3.LUT R6, R6, R3, RZ, 0x3c, !PT ;  /* 0x0000000306067212 */ /* 0x000fc600078e3cff */
[----:B------:R-:W-:Y:S01]  /*4550*/  IMAD R8, R7, 0x8, R0 ;  /* 0x0000000807087824 */ /* 0x000fe200078e0200 */
[----:B------:R-:W-:Y:S01]  /*4560*/  SHF.L.U32 R5, R6, 0x1f, RZ ;  /* 0x0000001f06057819 */ /* 0x000fe200000006ff */
[----:B-1----:R-:W-:Y:S06]  /*4570*/  @!P0 BRA `(.L_x_76) ;  /* 0x0000000c00c08947 */ /* 0x002fec0003800000 */
.L_x_108:
[----:B------:R-:W1:Y:S01]  /*4580*/  SYNCS.PHASECHK.TRANS64.TRYWAIT P0, [R8+URZ], R5 ;  /* 0x00000005080075a7 */ /* 0x000e62000800017f */
[----:B------:R-:W-:-:S05]  /*4590*/  VIADD R2, R7, 0x1 ;  /* 0x0000000107027836 */ /* 0x000fca0000000000 */
[----:B------:R-:W-:-:S04]  /*45a0*/  ISETP.NE.AND P1, PT, R2, 0x19, PT ;  /* 0x000000190200780c */ /* 0x000fc80003f25270 */
[----:B------:R-:W-:Y:S02]  /*45b0*/  SEL R3, RZ, 0x1, P1 ;  /* 0x00000001ff037807 */ /* 0x000fe40000800000 */
[----:B------:R-:W-:Y:S02]  /*45c0*/  SEL R7, R2, RZ, P1 ;  /* 0x000000ff02077207 */ /* 0x000fe40000800000 */
[----:B------:R-:W-:-:S03]  /*45d0*/  LOP3.LUT R6, R6, R3, RZ, 0x3c, !PT ;  /* 0x0000000306067212 */ /* 0x000fc600078e3cff */
[----:B0-----:R-:W-:Y:S01]  /*45e0*/  IMAD R9, R7, 0x8, R0 ;  /* 0x0000000807097824 */ /* 0x001fe200078e0200 */
[----:B------:R-:W-:Y:S01]  /*45f0*/  SHF.L.U32 R4, R6, 0x1f, RZ ;  /* 0x0000001f06047819 */ /* 0x000fe200000006ff */
[----:B-1----:R-:W-:Y:S06]  /*4600*/  @!P0 BRA `(.L_x_77) ;  /* 0x0000000c00b08947 */ /* 0x002fec0003800000 */
.L_x_109:
        /* <DEDUP_REMOVED lines=9> */
.L_x_110:
        /* <DEDUP_REMOVED lines=9> */
.L_x_111:
        /* <DEDUP_REMOVED lines=9> */
.L_x_112:
        /* <DEDUP_REMOVED lines=9> */
.L_x_113:
        /* <DEDUP_REMOVED lines=9> */
.L_x_114:
        /* <DEDUP_REMOVED lines=9> */
.L_x_115:
        /* <DEDUP_REMOVED lines=9> */
.L_x_116:
        /* <DEDUP_REMOVED lines=9> */
.L_x_117:
        /* <DEDUP_REMOVED lines=9> */
.L_x_118:
        /* <DEDUP_REMOVED lines=9> */
.L_x_119:
        /* <DEDUP_REMOVED lines=9> */
.L_x_120:
        /* <DEDUP_REMOVED lines=9> */
.L_x_121:
        /* <DEDUP_REMOVED lines=9> */
.L_x_122:
        /* <DEDUP_REMOVED lines=9> */
.L_x_123:
        /* <DEDUP_REMOVED lines=9> */
.L_x_124:
        /* <DEDUP_REMOVED lines=9> */
.L_x_125:
        /* <DEDUP_REMOVED lines=9> */
.L_x_126:
        /* <DEDUP_REMOVED lines=9> */
.L_x_127:
        /* <DEDUP_REMOVED lines=9> */
.L_x_128:
[----:B------:R-:W1:Y:S01]  /*50c0*/  SYNCS.PHASECHK.TRANS64.TRYWAIT P0, [R8+URZ], R5 ;  /* 0x00000005080075a7 */ /* 0x000e62000800017f */
[----:B------:R-:W-:-:S05]  /*50d0*/  VIADD R2, R7, 0x1 ;  /* 0x0000000107027836 */ /* 0x000fca0000000000 */
[----:B------:R-:W-:-:S04]  /*50e0*/  ISETP.NE.AND P1, PT, R2, 0x19, PT ;  /* 0x000000190200780c */ /* 0x000fc80003f25270 */
[----:B------:R-:W-:Y:S02]  /*50f0*/  SEL R3, RZ, 0x1, P1 ;  /* 0x00000001ff037807 */ /* 0x000fe40000800000 */
[----:B------:R-:W-:Y:S02]  /*5100*/  SEL R7, R2, RZ, P1 ;  /* 0x000000ff02077207 */ /* 0x000fe40000800000 */
[----:B0-----:R-:W-:-:S03]  /*5110*/  LOP3.LUT R9, R6, R3, RZ, 0x3c, !PT ;  /* 0x0000000306097212 */ /* 0x001fc600078e3cff */
[----:B------:R-:W-:Y:S01]  /*5120*/  IMAD R11, R7, 0x8, R0 ;  /* 0x00000008070b7824 */ /* 0x000fe200078e0200 */
[----:B------:R-:W-:Y:S01]  /*5130*/  SHF.L.U32 R6, R9, 0x1f, RZ ;  /* 0x0000001f09067819 */ /* 0x000fe200000006ff */
[----:B-1----:R-:W-:Y:S06]  /*5140*/  @!P0 BRA `(.L_x_97) ;  /* 0x0000000800708947 */ /* 0x002fec0003800000 */
.L_x_129:
[----:B------:R-:W1:Y:S01]  /*5150*/  SYNCS.PHASECHK.TRANS64.TRYWAIT P0, [R11+URZ], R6 ;  /* 0x000000060b0075a7 */ /* 0x000e62000800017f */
[----:B------:R-:W-:-:S05]  /*5160*/  VIADD R2, R7, 0x1 ;  /* 0x0000000107027836 */ /* 0x000fca0000000000 */
[----:B------:R-:W-:-:S04]  /*5170*/  ISETP.NE.AND P1, PT, R2, 0x19, PT ;  /* 0x000000190200780c */ /* 0x000fc80003f25270 */
[----:B------:R-:W-:Y:S02]  /*5180*/  SEL R4, RZ, 0x1, P1 ;  /* 0x00000001ff047807 */ /* 0x000fe40000800000 */
[----:B------:R-:W-:Y:S02]  /*5190*/  SEL R3, R2, RZ, P1 ;  /* 0x000000ff02037207 */ /* 0x000fe40000800000 */
[----:B------:R-:W-:Y:S01]  /*51a0*/  LOP3.LUT R4, R9, R4, RZ, 0x3c, !PT ;  /* 0x0000000409047212 */ /* 0x000fe200078e3cff */
[----:B-1----:R-:W-:Y:S06]  /*51b0*/  @!P0 BRA `(.L_x_98) ;  /* 0x0000000800688947 */ /* 0x002fec0003800000 */
.L_x_130:
[----:B------:R-:W-:Y:S01]  /*51c0*/  IMAD R3, R3, 0x8, R0 ;  /* 0x0000000803037824 */ /* 0x000fe200078e0200 */
[----:B------:R-:W-:-:S07]  /*51d0*/  SHF.L.U32 R0, R4, 0x1f, RZ ;  /* 0x0000001f04007819 */ /* 0x000fce00000006ff */
.L_x_99:
[----:B--2---:R2:W3:Y:S02]  /*51e0*/  SYNCS.PHASECHK.TRANS64.TRYWAIT P0, [R3+URZ], R0 ;  /* 0x00000000030075a7 */ /* 0x0044e4000800017f */
[----:B---3--:R-:W-:Y:S05]  /*51f0*/  @!P0 NANOSLEEP.SYNCS 0x989680 ;  /* 0x009896800000895d */ /* 0x008fea0003900000 */
[----:B------:R-:W3:Y:S02]  /*5200*/  @!P0 SYNCS.PHASECHK.TRANS64 P0, [R3+URZ], R0 ;  /* 0x00000000030085a7 */ /* 0x000ee4000800007f */
[----:B---3--:R-:W-:Y:S05]  /*5210*/  @!P0 BRA `(.L_x_99) ;  /* 0xfffffffc00f08947 */ /* 0x008fea000383ffff */
.L_x_73:
[----:B------:R-:W-:Y:S05]  /*5220*/  BSYNC B0 ;  /* 0x0000000000007941 */ /* 0x000fea0003800000 */
.L_x_72:
[----:B------:R-:W-:Y:S05]  /*5230*/  EXIT ;  /* 0x000000000000794d */ /* 0x000fea0003800000 */
.L_x_22:
[----:B-1----:R1:W2:Y:S02]  /*5240*/  SYNCS.PHASECHK.TRANS64.TRYWAIT P1, [R3+URZ], R0 ;  /* 0x00000000030075a7 */ /* 0x0022a4000802017f */
[----:B--2---:R-:W-:Y:S05]  /*5250*/  @!P1 NANOSLEEP.SYNCS 0x989680 ;  /* 0x009896800000995d */ /* 0x004fea0003900000 */
[----:B------:R-:W2:Y:S02]  /*5260*/  @!P1 SYNCS.PHASECHK.TRANS64 P1, [R3+URZ], R0 ;  /* 0x00000000030095a7 */ /* 0x000ea4000802007f */
[----:B--2---:R-:W-:Y:S05]  /*5270*/  @!P1 BRA `(.L_x_22) ;  /* 0xfffffffc00f09947 */ /* 0x004fea000383ffff */
[----:B------:R-:W-:Y:S05]  /*5280*/  BRA `(.L_x_21) ;  /* 0xffffffc400ec7947 */ /* 0x000fea000383ffff */
.L_x_27:
[----:B-1----:R1:W2:Y:S02]  /*5290*/  SYNCS.PHASECHK.TRANS64.TRYWAIT P1, [R3+URZ], R4 ;  /* 0x00000004030075a7 */ /* 0x0022a4000802017f */
[----:B--2---:R-:W-:Y:S05]  /*52a0*/  @!P1 NANOSLEEP.SYNCS 0x989680 ;  /* 0x009896800000995d */ /* 0x004fea0003900000 */
[----:B------:R-:W2:Y:S02]  /*52b0*/  @!P1 SYNCS.PHASECHK.TRANS64 P1, [R3+URZ], R4 ;  /* 0x00000004030095a7 */ /* 0x000ea4000802007f */
[----:B--2---:R-:W-:Y:S05]  /*52c0*/  @!P1 BRA `(.L_x_27) ;  /* 0xfffffffc00f09947 */ /* 0x004fea000383ffff */
[----:B------:R-:W-:Y:S05]  /*52d0*/  BRA `(.L_x_26) ;  /* 0xffffffc800887947 */ /* 0x000fea000383ffff */
.L_x_60:
[----:B------:R-:W-:Y:S01]  /*52e0*/  BSSY B1, `(.L_x_100) ;  /* 0x0000006000017945 */ /* 0x000fe20003800000 */
[----:B------:R-:W-:-:S07]  /*52f0*/  IMAD.MOV.U32 R15, RZ, RZ, -0x1 ;  /* 0xffffffffff0f7424 */ /* 0x000fce00078e00ff */
[----:B------:R-:W-:Y:S05]  /*5300*/  WARPSYNC.COLLECTIVE R15, `(.L_x_101) ;  /* 0x000000000f0c7348 */ /* 0x000fea0003c00000 */
[----:B------:R-:W-:Y:S02]  /*5310*/  ELECT P6, UR62, PT ;  /* 0x00000000003e782f */ /* 0x000fe400038c0000 */
[----:B------:R-:W-:Y:S01]  /*5320*/  MOV R14, UR62 ;  /* 0x0000003e000e7c02 */ /* 0x000fe20008000f00 */
[----:B------:R-:W-:Y:S10]  /*5330*/  ENDCOLLECTIVE ;  /* 0x000000000000791b */ /* 0x000ff40003800000 */
.L_x_101:
[----:B------:R-:W-:Y:S05]  /*5340*/  BSYNC B1 ;  /* 0x0000000000017941 */ /* 0x000fea0003800000 */
.L_x_100:
[----:B------:R-:W-:Y:S05]  /*5350*/  BRA `(.L_x_102) ;  /* 0xffffffe4004c7947 */ /* 0x000fea000383ffff */
.L_x_63:
[----:B-1----:R1:W2:Y:S02]  /*5360*/  SYNCS.PHASECHK.TRANS64.TRYWAIT P0, [R23+URZ+0xc8], R14 ;  /* 0x0000c80e170075a7 */ /* 0x0022a4000800017f */
[----:B--2---:R-:W-:Y:S05]  /*5370*/  @!P0 NANOSLEEP.SYNCS 0x989680 ;  /* 0x009896800000895d */ /* 0x004fea0003900000 */
[----:B------:R-:W2:Y:S02]  /*5380*/  @!P0 SYNCS.PHASECHK.TRANS64 P0, [R23+URZ+0xc8], R14 ;  /* 0x0000c80e170085a7 */ /* 0x000ea4000800007f */
[----:B--2---:R-:W-:Y:S05]  /*5390*/  @!P0 BRA `(.L_x_63) ;  /* 0xfffffffc00f08947 */ /* 0x004fea000383ffff */
[----:B------:R-:W-:Y:S05]  /*53a0*/  BRA `(.L_x_103) ;  /* 0xffffffe400847947 */ /* 0x000fea000383ffff */
.L_x_71:
[----:B------:R-:W-:Y:S01]  /*53b0*/  BSSY B0, `(.L_x_104) ;  /* 0x0000006000007945 */ /* 0x000fe20003800000 */
[----:B------:R-:W-:-:S07]  /*53c0*/  IMAD.MOV.U32 R15, RZ, RZ, -0x1 ;  /* 0xffffffffff0f7424 */ /* 0x000fce00078e00ff */
[----:B------:R-:W-:Y:S05]  /*53d0*/  WARPSYNC.COLLECTIVE R15, `(.L_x_105) ;  /* 0x000000000f0c7348 */ /* 0x000fea0003c00000 */
[----:B------:R-:W-:Y:S02]  /*53e0*/  ELECT P6, UR62, PT ;  /* 0x00000000003e782f */ /* 0x000fe400038c0000 */
[----:B------:R-:W-:Y:S01]  /*53f0*/  MOV R14, UR62 ;  /* 0x0000003e000e7c02 */ /* 0x000fe20008000f00 */
[----:B------:R-:W-:Y:S10]  /*5400*/  ENDCOLLECTIVE ;  /* 0x000000000000791b */ /* 0x000ff40003800000 */
.L_x_105:
[----:B------:R-:W-:Y:S05]  /*5410*/  BSYNC B0 ;  /* 0x0000000000007941 */ /* 0x000fea0003800000 */
.L_x_104:
[----:B------:R-:W-:Y:S05]  /*5420*/  BRA `(.L_x_106) ;  /* 0xffffffec00dc7947 */ /* 0x000fea000383ffff */
.L_x_75:
[----:B0-----:R0:W1:Y:S02]  /*5430*/  SYNCS.PHASECHK.TRANS64.TRYWAIT P0, [R5+URZ], R2 ;  /* 0x00000002050075a7 */ /* 0x001064000800017f */
[----:B-1----:R-:W-:Y:S05]  /*5440*/  @!P0 NANOSLEEP.SYNCS 0x989680 ;  /* 0x009896800000895d */ /* 0x002fea0003900000 */
[----:B------:R-:W1:Y:S02]  /*5450*/  @!P0 SYNCS.PHASECHK.TRANS64 P0, [R5+URZ], R2 ;  /* 0x00000002050085a7 */ /* 0x000e64000800007f */
[----:B-1----:R-:W-:Y:S05]  /*5460*/  @!P0 BRA `(.L_x_75) ;  /* 0xfffffffc00f08947 */ /* 0x002fea000383ffff */
[----:B------:R-:W-:Y:S05]  /*5470*/  BRA `(.L_x_107) ;  /* 0xfffffff0001c7947 */ /* 0x000fea000383ffff */
.L_x_76:
[----:B0-----:R0:W1:Y:S02]  /*5480*/  SYNCS.PHASECHK.TRANS64.TRYWAIT P0, [R9+URZ], R4 ;  /* 0x00000004090075a7 */ /* 0x001064000800017f */
[----:B-1----:R-:W-:Y:S05]  /*5490*/  @!P0 NANOSLEEP.SYNCS 0x989680 ;  /* 0x009896800000895d */ /* 0x002fea0003900000 */
[----:B------:R-:W1:Y:S02]  /*54a0*/  @!P0 SYNCS.PHASECHK.TRANS64 P0, [R9+URZ], R4 ;  /* 0x00000004090085a7 */ /* 0x000e64000800007f */
[----:B-1----:R-:W-:Y:S05]  /*54b0*/  @!P0 BRA `(.L_x_76) ;  /* 0xfffffffc00f08947 */ /* 0x002fea000383ffff */
[----:B------:R-:W-:Y:S05]  /*54c0*/  BRA `(.L_x_108) ;  /* 0xfffffff0002c7947 */ /* 0x000fea000383ffff */
.L_x_77:
[----:B0-----:R0:W1:Y:S02]  /*54d0*/  SYNCS.PHASECHK.TRANS64.TRYWAIT P0, [R8+URZ], R5 ;  /* 0x00000005080075a7 */ /* 0x001064000800017f */
[----:B-1----:R-:W-:Y:S05]  /*54e0*/  @!P0 NANOSLEEP.SYNCS 0x989680 ;  /* 0x009896800000895d */ /* 0x002fea0003900000 */
[----:B------:R-:W1:Y:S02]  /*54f0*/  @!P0 SYNCS.PHASECHK.TRANS64 P0, [R8+URZ], R5 ;  /* 0x00000005080085a7 */ /* 0x000e64000800007f */
[----:B-1----:R-:W-:Y:S05]  /*5500*/  @!P0 BRA `(.L_x_77) ;  /* 0xfffffffc00f08947 */ /* 0x002fea000383ffff */
[----:B------:R-:W-:Y:S05]  /*5510*/  BRA `(.L_x_109) ;  /* 0xfffffff0003c7947 */ /* 0x000fea000383ffff */
.L_x_78:
[----:B0-----:R0:W1:Y:S02]  /*5520*/  SYNCS.PHASECHK.TRANS64.TRYWAIT P0, [R9+URZ], R4 ;  /* 0x00000004090075a7 */ /* 0x001064000800017f */
[----:B-1----:R-:W-:Y:S05]  /*5530*/  @!P0 NANOSLEEP.SYNCS 0x989680 ;  /* 0x009896800000895d */ /* 0x002fea0003900000 */
[----:B------:R-:W1:Y:S02]  /*5540*/  @!P0 SYNCS.PHASECHK.TRANS64 P0, [R9+URZ], R4 ;  /* 0x00000004090085a7 */ /* 0x000e64000800007f */
[----:B-1----:R-:W-:Y:S05]  /*5550*/  @!P0 BRA `(.L_x_78) ;  /* 0xfffffffc00f08947 */ /* 0x002fea000383ffff */
[----:B------:R-:W-:Y:S05]  /*5560*/  BRA `(.L_x_110) ;  /* 0xfffffff0004c7947 */ /* 0x000fea000383ffff */
.L_x_79:
[----:B0-----:R0:W1:Y:S02]  /*5570*/  SYNCS.PHASECHK.TRANS64.TRYWAIT P0, [R8+URZ], R5 ;  /* 0x00000005080075a7 */ /* 0x001064000800017f */
[----:B-1----:R-:W-:Y:S05]  /*5580*/  @!P0 NANOSLEEP.SYNCS 0x989680 ;  /* 0x009896800000895d */ /* 0x002fea0003900000 */
[----:B------:R-:W1:Y:S02]  /*5590*/  @!P0 SYNCS.PHASECHK.TRANS64 P0, [R8+URZ], R5 ;  /* 0x00000005080085a7 */ /* 0x000e64000800007f */
[----:B-1----:R-:W-:Y:S05]  /*55a0*/  @!P0 BRA `(.L_x_79) ;  /* 0xfffffffc00f08947 */ /* 0x002fea000383ffff */
[----:B------:R-:W-:Y:S05]  /*55b0*/  BRA `(.L_x_111) ;  /* 0xfffffff0005c7947 */ /* 0x000fea000383ffff */
.L_x_80:
[----:B0-----:R0:W1:Y:S02]  /*55c0*/  SYNCS.PHASECHK.TRANS64.TRYWAIT P0, [R9+URZ], R4 ;  /* 0x00000004090075a7 */ /* 0x001064000800017f */
[----:B-1----:R-:W-:Y:S05]  /*55d0*/  @!P0 NANOSLEEP.SYNCS 0x989680 ;  /* 0x009896800000895d */ /* 0x002fea0003900000 */
[----:B------:R-:W1:Y:S02]  /*55e0*/  @!P0 SYNCS.PHASECHK.TRANS64 P0, [R9+URZ], R4 ;  /* 0x00000004090085a7 */ /* 0x000e64000800007f */
[----:B-1----:R-:W-:Y:S05]  /*55f0*/  @!P0 BRA `(.L_x_80) ;  /* 0xfffffffc00f08947 */ /* 0x002fea000383ffff */
[----:B------:R-:W-:Y:S05]  /*5600*/  BRA `(.L_x_112) ;  /* 0xfffffff0006c7947 */ /* 0x000fea000383ffff */
.L_x_81:
[----:B0-----:R0:W1:Y:S02]  /*5610*/  SYNCS.PHASECHK.TRANS64.TRYWAIT P0, [R8+URZ], R5 ;  /* 0x00000005080075a7 */ /* 0x001064000800017f */
[----:B-1----:R-:W-:Y:S05]  /*5620*/  @!P0 NANOSLEEP.SYNCS 0x989680 ;  /* 0x009896800000895d */ /* 0x002fea0003900000 */
[----:B------:R-:W1:Y:S02]  /*5630*/  @!P0 SYNCS.PHASECHK.TRANS64 P0, [R8+URZ], R5 ;  /* 0x00000005080085a7 */ /* 0x000e64000800007f */
[----:B-1----:R-:W-:Y:S05]  /*5640*/  @!P0 BRA `(.L_x_81) ;  /* 0xfffffffc00f08947 */ /* 0x002fea000383ffff */
[----:B------:R-:W-:Y:S05]  /*5650*/  BRA `(.L_x_113) ;  /* 0xfffffff0007c7947 */ /* 0x000fea000383ffff */
.L_x_82:
[----:B0-----:R0:W1:Y:S02]  /*5660*/  SYNCS.PHASECHK.TRANS64.TRYWAIT P0, [R9+URZ], R4 ;  /* 0x00000004090075a7 */ /* 0x001064000800017f */
[----:B-1----:R-:W-:Y:S05]  /*5670*/  @!P0 NANOSLEEP.SYNCS 0x989680 ;  /* 0x009896800000895d */ /* 0x002fea0003900000 */
[----:B------:R-:W1:Y:S02]  /*5680*/  @!P0 SYNCS.PHASECHK.TRANS64 P0, [R9+URZ], R4 ;  /* 0x00000004090085a7 */ /* 0x000e64000800007f */
[----:B-1----:R-:W-:Y:S05]  /*5690*/  @!P0 BRA `(.L_x_82) ;  /* 0xfffffffc00f08947 */ /* 0x002fea000383ffff */
[----:B------:R-:W-:Y:S05]  /*56a0*/  BRA `(.L_x_114) ;  /* 0xfffffff0008c7947 */ /* 0x000fea000383ffff */
.L_x_83:
[----:B0-----:R0:W1:Y:S02]  /*56b0*/  SYNCS.PHASECHK.TRANS64.TRYWAIT P0, [R8+URZ], R5 ;  /* 0x00000005080075a7 */ /* 0x001064000800017f */
[----:B-1----:R-:W-:Y:S05]  /*56c0*/  @!P0 NANOSLEEP.SYNCS 0x989680 ;  /* 0x009896800000895d */ /* 0x002fea0003900000 */
[----:B------:R-:W1:Y:S02]  /*56d0*/  @!P0 SYNCS.PHASECHK.TRANS64 P0, [R8+URZ], R5 ;  /* 0x00000005080085a7 */ /* 0x000e64000800007f */
[----:B-1----:R-:W-:Y:S05]  /*56e0*/  @!P0 BRA `(.L_x_83) ;  /* 0xfffffffc00f08947 */ /* 0x002fea000383ffff */
[----:B------:R-:W-:Y:S05]  /*56f0*/  BRA `(.L_x_115) ;  /* 0xfffffff0009c7947 */ /* 0x000fea000383ffff */
.L_x_84:
[----:B0-----:R0:W1:Y:S02]  /*5700*/  SYNCS.PHASECHK.TRANS64.TRYWAIT P0, [R9+URZ], R4 ;  /* 0x00000004090075a7 */ /* 0x001064000800017f */
[----:B-1----:R-:W-:Y:S05]  /*5710*/  @!P0 NANOSLEEP.SYNCS 0x989680 ;  /* 0x009896800000895d */ /* 0x002fea0003900000 */
[----:B------:R-:W1:Y:S02]  /*5720*/  @!P0 SYNCS.PHASECHK.TRANS64 P0, [R9+URZ], R4 ;  /* 0x00000004090085a7 */ /* 0x000e64000800007f */
[----:B-1----:R-:W-:Y:S05]  /*5730*/  @!P0 BRA `(.L_x_84) ;  /* 0xfffffffc00f08947 */ /* 0x002fea000383ffff */
[----:B------:R-:W-:Y:S05]  /*5740*/  BRA `(.L_x_116) ;  /* 0xfffffff000ac7947 */ /* 0x000fea000383ffff */
.L_x_85:
[----:B0-----:R0:W1:Y:S02]  /*5750*/  SYNCS.PHASECHK.TRANS64.TRYWAIT P0, [R8+URZ], R5 ;  /* 0x00000005080075a7 */ /* 0x001064000800017f */
[----:B-1----:R-:W-:Y:S05]  /*5760*/  @!P0 NANOSLEEP.SYNCS 0x989680 ;  /* 0x009896800000895d */ /* 0x002fea0003900000 */
[----:B------:R-:W1:Y:S02]  /*5770*/  @!P0 SYNCS.PHASECHK.TRANS64 P0, [R8+URZ], R5 ;  /* 0x00000005080085a7 */ /* 0x000e64000800007f */
[----:B-1----:R-:W-:Y:S05]  /*5780*/  @!P0 BRA `(.L_x_85) ;  /* 0xfffffffc00f08947 */ /* 0x002fea000383ffff */
[----:B------:R-:W-:Y:S05]  /*5790*/  BRA `(.L_x_117) ;  /* 0xfffffff000bc7947 */ /* 0x000fea000383ffff */
.L_x_86:
[----:B0-----:R0:W1:Y:S02]  /*57a0*/  SYNCS.PHASECHK.TRANS64.TRYWAIT P0, [R9+URZ], R4 ;  /* 0x00000004090075a7 */ /* 0x001064000800017f */
[----:B-1----:R-:W-:Y:S05]  /*57b0*/  @!P0 NANOSLEEP.SYNCS 0x989680 ;  /* 0x009896800000895d */ /* 0x002fea0003900000 */
[----:B------:R-:W1:Y:S02]  /*57c0*/  @!P0 SYNCS.PHASECHK.TRANS64 P0, [R9+URZ], R4 ;  /* 0x00000004090085a7 */ /* 0x000e64000800007f */
[----:B-1----:R-:W-:Y:S05]  /*57d0*/  @!P0 BRA `(.L_x_86) ;  /* 0xfffffffc00f08947 */ /* 0x002fea000383ffff */
[----:B------:R-:W-:Y:S05]  /*57e0*/  BRA `(.L_x_118) ;  /* 0xfffffff000cc7947 */ /* 0x000fea000383ffff */
.L_x_87:
[----:B0-----:R0:W1:Y:S02]  /*57f0*/  SYNCS.PHASECHK.TRANS64.TRYWAIT P0, [R8+URZ], R5 ;  /* 0x00000005080075a7 */ /* 0x001064000800017f */
[----:B-1----:R-:W-:Y:S05]  /*5800*/  @!P0 NANOSLEEP.SYNCS 0x989680 ;  /* 0x009896800000895d */ /* 0x002fea0003900000 */
[----:B------:R-:W1:Y:S02]  /*5810*/  @!P0 SYNCS.PHASECHK.TRANS64 P0, [R8+URZ], R5 ;  /* 0x00000005080085a7 */ /* 0x000e64000800007f */
[----:B-1----:R-:W-:Y:S05]  /*5820*/  @!P0 BRA `(.L_x_87) ;  /* 0xfffffffc00f08947 */ /* 0x002fea000383ffff */
[----:B------:R-:W-:Y:S05]  /*5830*/  BRA `(.L_x_119) ;  /* 0xfffffff000dc7947 */ /* 0x000fea000383ffff */
.L_x_88:
[----:B0-----:R0:W1:Y:S02]  /*5840*/  SYNCS.PHASECHK.TRANS64.TRYWAIT P0, [R9+URZ], R4 ;  /* 0x00000004090075a7 */ /* 0x001064000800017f */
[----:B-1----:R-:W-:Y:S05]  /*5850*/  @!P0 NANOSLEEP.SYNCS 0x989680 ;  /* 0x009896800000895d */ /* 0x002fea0003900000 */
[----:B------:R-:W1:Y:S02]  /*5860*/  @!P0 SYNCS.PHASECHK.TRANS64 P0, [R9+URZ], R4 ;  /* 0x00000004090085a7 */ /* 0x000e64000800007f */
[----:B-1----:R-:W-:Y:S05]  /*5870*/  @!P0 BRA `(.L_x_88) ;  /* 0xfffffffc00f08947 */ /* 0x002fea000383ffff */
[----:B------:R-:W-:Y:S05]  /*5880*/  BRA `(.L_x_120) ;  /* 0xfffffff000ec7947 */ /* 0x000fea000383ffff */
.L_x_89:
[----:B0-----:R0:W1:Y:S02]  /*5890*/  SYNCS.PHASECHK.TRANS64.TRYWAIT P0, [R8+URZ], R5 ;  /* 0x00000005080075a7 */ /* 0x001064000800017f */
[----:B-1----:R-:W-:Y:S05]  /*58a0*/  @!P0 NANOSLEEP.SYNCS 0x989680 ;  /* 0x009896800000895d */ /* 0x002fea0003900000 */
[----:B------:R-:W1:Y:S02]  /*58b0*/  @!P0 SYNCS.PHASECHK.TRANS64 P0, [R8+URZ], R5 ;  /* 0x00000005080085a7 */ /* 0x000e64000800007f */
[----:B-1----:R-:W-:Y:S05]  /*58c0*/  @!P0 BRA `(.L_x_89) ;  /* 0xfffffffc00f08947 */ /* 0x002fea000383ffff */
[----:B------:R-:W-:Y:S05]  /*58d0*/  BRA `(.L_x_121) ;  /* 0xfffffff000fc7947 */ /* 0x000fea000383ffff */
.L_x_90:
[----:B0-----:R0:W1:Y:S02]  /*58e0*/  SYNCS.PHASECHK.TRANS64.TRYWAIT P0, [R9+URZ], R4 ;  /* 0x00000004090075a7 */ /* 0x001064000800017f */
[----:B-1----:R-:W-:Y:S05]  /*58f0*/  @!P0 NANOSLEEP.SYNCS 0x989680 ;  /* 0x009896800000895d */ /* 0x002fea0003900000 */
[----:B------:R-:W1:Y:S02]  /*5900*/  @!P0 SYNCS.PHASECHK.TRANS64 P0, [R9+URZ], R4 ;  /* 0x00000004090085a7 */ /* 0x000e64000800007f */
[----:B-1----:R-:W-:Y:S05]  /*5910*/  @!P0 BRA `(.L_x_90) ;  /* 0xfffffffc00f08947 */ /* 0x002fea000383ffff */
[----:B------:R-:W-:Y:S05]  /*5920*/  BRA `(.L_x_122) ;  /* 0xfffffff4000c7947 */ /* 0x000fea000383ffff */
.L_x_91:
[----:B0-----:R0:W1:Y:S02]  /*5930*/  SYNCS.PHASECHK.TRANS64.TRYWAIT P0, [R8+URZ], R5 ;  /* 0x00000005080075a7 */ /* 0x001064000800017f */
[----:B-1----:R-:W-:Y:S05]  /*5940*/  @!P0 NANOSLEEP.SYNCS 0x989680 ;  /* 0x009896800000895d */ /* 0x002fea0003900000 */
[----:B------:R-:W1:Y:S02]  /*5950*/  @!P0 SYNCS.PHASECHK.TRANS64 P0, [R8+URZ], R5 ;  /* 0x00000005080085a7 */ /* 0x000e64000800007f */
[----:B-1----:R-:W-:Y:S05]  /*5960*/  @!P0 BRA `(.L_x_91) ;  /* 0xfffffffc00f08947 */ /* 0x002fea000383ffff */
[----:B------:R-:W-:Y:S05]  /*5970*/  BRA `(.L_x_123) ;  /* 0xfffffff4001c7947 */ /* 0x000fea000383ffff */
.L_x_92:
[----:B0-----:R0:W1:Y:S02]  /*5980*/  SYNCS.PHASECHK.TRANS64.TRYWAIT P0, [R9+URZ], R4 ;  /* 0x00000004090075a7 */ /* 0x001064000800017f */
[----:B-1----:R-:W-:Y:S05]  /*5990*/  @!P0 NANOSLEEP.SYNCS 0x989680 ;  /* 0x009896800000895d */ /* 0x002fea0003900000 */
[----:B------:R-:W1:Y:S02]  /*59a0*/  @!P0 SYNCS.PHASECHK.TRANS64 P0, [R9+URZ], R4 ;  /* 0x00000004090085a7 */ /* 0x000e64000800007f */
[----:B-1----:R-:W-:Y:S05]  /*59b0*/  @!P0 BRA `(.L_x_92) ;  /* 0xfffffffc00f08947 */ /* 0x002fea000383ffff */
[----:B------:R-:W-:Y:S05]  /*59c0*/  BRA `(.L_x_124) ;  /* 0xfffffff4002c7947 */ /* 0x000fea000383ffff */
.L_x_93:
[----:B0-----:R0:W1:Y:S02]  /*59d0*/  SYNCS.PHASECHK.TRANS64.TRYWAIT P0, [R8+URZ], R5 ;  /* 0x00000005080075a7 */ /* 0x001064000800017f */
[----:B-1----:R-:W-:Y:S05]  /*59e0*/  @!P0 NANOSLEEP.SYNCS 0x989680 ;  /* 0x009896800000895d */ /* 0x002fea0003900000 */
[----:B------:R-:W1:Y:S02]  /*59f0*/  @!P0 SYNCS.PHASECHK.TRANS64 P0, [R8+URZ], R5 ;  /* 0x00000005080085a7 */ /* 0x000e64000800007f */
[----:B-1----:R-:W-:Y:S05]  /*5a00*/  @!P0 BRA `(.L_x_93) ;  /* 0xfffffffc00f08947 */ /* 0x002fea000383ffff */
[----:B------:R-:W-:Y:S05]  /*5a10*/  BRA `(.L_x_125) ;  /* 0xfffffff4003c7947 */ /* 0x000fea000383ffff */
.L_x_94:
[----:B0-----:R0:W1:Y:S02]  /*5a20*/  SYNCS.PHASECHK.TRANS64.TRYWAIT P0, [R9+URZ], R4 ;  /* 0x00000004090075a7 */ /* 0x001064000800017f */
[----:B-1----:R-:W-:Y:S05]  /*5a30*/  @!P0 NANOSLEEP.SYNCS 0x989680 ;  /* 0x009896800000895d */ /* 0x002fea0003900000 */
[----:B------:R-:W1:Y:S02]  /*5a40*/  @!P0 SYNCS.PHASECHK.TRANS64 P0, [R9+URZ], R4 ;  /* 0x00000004090085a7 */ /* 0x000e64000800007f */
[----:B-1----:R-:W-:Y:S05]  /*5a50*/  @!P0 BRA `(.L_x_94) ;  /* 0xfffffffc00f08947 */ /* 0x002fea000383ffff */
[----:B------:R-:W-:Y:S05]  /*5a60*/  BRA `(.L_x_126) ;  /* 0xfffffff4004c7947 */ /* 0x000fea000383ffff */
.L_x_95:
[----:B0-----:R0:W1:Y:S02]  /*5a70*/  SYNCS.PHASECHK.TRANS64.TRYWAIT P0, [R8+URZ], R5 ;  /* 0x00000005080075a7 */ /* 0x001064000800017f */
[----:B-1----:R-:W-:Y:S05]  /*5a80*/  @!P0 NANOSLEEP.SYNCS 0x989680 ;  /* 0x009896800000895d */ /* 0x002fea0003900000 */
[----:B------:R-:W1:Y:S02]  /*5a90*/  @!P0 SYNCS.PHASECHK.TRANS64 P0, [R8+URZ], R5 ;  /* 0x00000005080085a7 */ /* 0x000e64000800007f */
[----:B-1----:R-:W-:Y:S05]  /*5aa0*/  @!P0 BRA `(.L_x_95) ;  /* 0xfffffffc00f08947 */ /* 0x002fea000383ffff */
[----:B------:R-:W-:Y:S05]  /*5ab0*/  BRA `(.L_x_127) ;  /* 0xfffffff4005c7947 */ /* 0x000fea000383ffff */
.L_x_96:
[----:B0-----:R0:W1:Y:S02]  /*5ac0*/  SYNCS.PHASECHK.TRANS64.TRYWAIT P0, [R9+URZ], R4 ;  /* 0x00000004090075a7 */ /* 0x001064000800017f */
[----:B-1----:R-:W-:Y:S05]  /*5ad0*/  @!P0 NANOSLEEP.SYNCS 0x989680 ;  /* 0x009896800000895d */ /* 0x002fea0003900000 */
[----:B------:R-:W1:Y:S02]  /*5ae0*/  @!P0 SYNCS.PHASECHK.TRANS64 P0, [R9+URZ], R4 ;  /* 0x00000004090085a7 */ /* 0x000e64000800007f */
[----:B-1----:R-:W-:Y:S05]  /*5af0*/  @!P0 BRA `(.L_x_96) ;  /* 0xfffffffc00f08947 */ /* 0x002fea000383ffff */
[----:B------:R-:W-:Y:S05]  /*5b00*/  BRA `(.L_x_128) ;  /* 0xfffffff4006c7947 */ /* 0x000fea000383ffff */
.L_x_97:
[----:B0-----:R0:W1:Y:S02]  /*5b10*/  SYNCS.PHASECHK.TRANS64.TRYWAIT P0, [R8+URZ], R5 ;  /* 0x00000005080075a7 */ /* 0x001064000800017f */
[----:B-1----:R-:W-:Y:S05]  /*5b20*/  @!P0 NANOSLEEP.SYNCS 0x989680 ;  /* 0x009896800000895d */ /* 0x002fea0003900000 */
[----:B------:R-:W1:Y:S02]  /*5b30*/  @!P0 SYNCS.PHASECHK.TRANS64 P0, [R8+URZ], R5 ;  /* 0x00000005080085a7 */ /* 0x000e64000800007f */
[----:B-1----:R-:W-:Y:S05]  /*5b40*/  @!P0 BRA `(.L_x_97) ;  /* 0xfffffffc00f08947 */ /* 0x002fea000383ffff */
[----:B------:R-:W-:Y:S05]  /*5b50*/  BRA `(.L_x_129) ;  /* 0xfffffff4007c7947 */ /* 0x000fea000383ffff */
.L_x_98:
[----:B-1----:R1:W2:Y:S02]  /*5b60*/  SYNCS.PHASECHK.TRANS64.TRYWAIT P0, [R11+URZ], R6 ;  /* 0x000000060b0075a7 */ /* 0x0022a4000800017f */
[----:B--2---:R-:W-:Y:S05]  /*5b70*/  @!P0 NANOSLEEP.SYNCS 0x989680 ;  /* 0x009896800000895d */ /* 0x004fea0003900000 */
[----:B------:R-:W2:Y:S02]  /*5b80*/  @!P0 SYNCS.PHASECHK.TRANS64 P0, [R11+URZ], R6 ;  /* 0x000000060b0085a7 */ /* 0x000ea4000800007f */
[----:B--2---:R-:W-:Y:S05]  /*5b90*/  @!P0 BRA `(.L_x_98) ;  /* 0xfffffffc00f08947 */ /* 0x004fea000383ffff */
[----:B------:R-:W-:Y:S05]  /*5ba0*/  BRA `(.L_x_130) ;  /* 0xfffffff400847947 */ /* 0x000fea000383ffff */
.L_x_131:
[----:B------:R-:W-:-:S00]  /*5bb0*/  BRA `(.L_x_131) ;  /* 0xfffffffc00fc7947 */ /* 0x000fc0000383ffff */
[----:B------:R-:W-:-:S00]  /*5bc0*/  NOP ;  /* 0x0000000000007918 */ /* 0x000fc00000000000 */
        /* <DEDUP_REMOVED lines=11> */
.L_x_132:


//--------------------- .nv.global.init           --------------------------
	.section	.nv.global.init,"aw",@progbits
.nv.global.init:
	.type		$str$22,@object
	.size		$str$22,($str$23 - $str$22)
$str$22:
        /*0000*/ 	.byte	0x6b, 0x5f, 0x74, 0x69, 0x6c, 0x65, 0x5f, 0x63, 0x6f, 0x75, 0x6e, 0x74, 0x20, 0x3e, 0x3d, 0x20
        /*0010*/ 	.byte	0x31, 0x00
	.type		$str$23,@object
	.size		$str$23,(__unnamed_1 - $str$23)
$str$23:
        /*0012*/ 	.byte	0x2f, 0x74, 0x6d, 0x70, 0x2f, 0x63, 0x75, 0x74, 0x6c, 0x61, 0x73, 0x73, 0x5f, 0x73, 0x77, 0x65
        /*0022*/ 	.byte	0x65, 0x70, 0x5f, 0x73, 0x72, 0x63, 0x2f, 0x69, 0x6e, 0x63, 0x6c, 0x75, 0x64, 0x65, 0x2f, 0x63
        /*0032*/ 	.byte	0x75, 0x74, 0x6c, 0x61, 0x73, 0x73, 0x2f, 0x67, 0x65, 0x6d, 0x6d, 0x2f, 0x63, 0x6f, 0x6c, 0x6c
        /*0042*/ 	.byte	0x65, 0x63, 0x74, 0x69, 0x76, 0x65, 0x2f, 0x73, 0x6d, 0x39, 0x30, 0x5f, 0x6d, 0x6d, 0x61, 0x5f
        /*0052*/ 	.byte	0x74, 0x6d, 0x61, 0x5f, 0x67, 0x6d, 0x6d, 0x61, 0x5f, 0x73, 0x73, 0x5f, 0x77, 0x61, 0x72, 0x70
        /*0062*/ 	.byte	0x73, 0x70, 0x65, 0x63, 0x69, 0x61, 0x6c, 0x69, 0x7a, 0x65, 0x64, 0x2e, 0x68, 0x70, 0x70, 0x00
	.type		__unnamed_1,@object
	.size		__unnamed_1,(.L_0 - __unnamed_1)
__unnamed_1:
        /*0072*/ 	.byte	0x76, 0x6f, 0x69, 0x64, 0x20, 0x63, 0x75, 0x74, 0x6c, 0x61, 0x73, 0x73, 0x3a, 0x3a, 0x67, 0x65
        /* <DEDUP_REMOVED lines=172> */
        /*0b42*/ 	.byte	0x74, 0x69, 0x74, 0x79, 0x5d, 0x00
.L_0:


//--------------------- .nv.shared._ZN7cutlass13device_kernelINS_4gemm6kernel13GemmUniversalIN4cute5tupleIJiiiiEEENS1_10collective13CollectiveMmaINS1_34MainloopSm90TmaGmmaWarpSpecializedILi25ENS5_IJNS4_1CILi2EEENSA_ILi1EEESC_EEENS1_35KernelTmaWarpSpecializedCooperativeEEENS5_IJNSA_ILi128EEENSA_ILi16EEENSA_ILi64EEEEEEaNS5_IJlSC_lEEEaSK_NS4_8TiledMMAINS4_8MMA_AtomIJNS4_4SM904GMMA26MMA_64x16x32_S32S8S8_SS_TNEEEENS4_6LayoutISD_NS5_IJSC_NSA_ILi0EEESS_EEEEENS5_IJNS4_10UnderscoreESV_SV_EEEEENS4_13SM90_TMA_LOADENS4_14ComposedLayoutINS4_7SwizzleILi2ELi4ELi3EEENS4_18smem_ptr_flag_bitsILi8EEENSR_INS5_IJNSA_ILi8EEESI_EEENS5_IJSI_SC_EEEEEEEvNS4_8identityENS4_23SM90_TMA_LOAD_MULTICASTES18_vS19_EENS_8epilogue10collective6detail29Sm90TmaWarpSpecializedAdapterINS1D_15DefaultEpilogueIaSK_SK_NS1C_6thread17LinearCombinationIaLi1EiiLNS1H_9ScaleType4KindE0ELNS_15FloatRoundStyleE2EaEENS1_15EpilogueDefaultEEEEEvvEEEEvNT_6ParamsE --------------------------
	.section	.nv.shared._ZN7cutlass13device_kernelINS_4gemm6kernel13GemmUniversalIN4cute5tupleIJiiiiEEENS1_10collective13CollectiveMmaINS1_34MainloopSm90TmaGmmaWarpSpecializedILi25ENS5_IJNS4_1CILi2EEENSA_ILi1EEESC_EEENS1_35KernelTmaWarpSpecializedCooperativeEEENS5_IJNSA_ILi128EEENSA_ILi16EEENSA_ILi64EEEEEEaNS5_IJlSC_lEEEaSK_NS4_8TiledMMAINS4_8MMA_AtomIJNS4_4SM904GMMA26MMA_64x16x32_S32S8S8_SS_TNEEEENS4_6LayoutISD_NS5_IJSC_NSA_ILi0EEESS_EEEEENS5_IJNS4_10UnderscoreESV_SV_EEEEENS4_13SM90_TMA_LOADENS4_14ComposedLayoutINS4_7SwizzleILi2ELi4ELi3EEENS4_18smem_ptr_flag_bitsILi8EEENSR_INS5_IJNSA_ILi8EEESI_EEENS5_IJSI_SC_EEEEEEEvNS4_8identityENS4_23SM90_TMA_LOAD_MULTICASTES18_vS19_EENS_8epilogue10collective6detail29Sm90TmaWarpSpecializedAdapterINS1D_15DefaultEpilogueIaSK_SK_NS1C_6thread17LinearCombinationIaLi1EiiLNS1H_9ScaleType4KindE0ELNS_15FloatRoundStyleE2EaEENS1_15EpilogueDefaultEEEEEvvEEEEvNT_6ParamsE,"aw",@nobits
	.sectionflags	@""
	.align	16
	.zero		1024


//--------------------- .nv.shared.reserved.0     --------------------------
	.section	.nv.shared.reserved.0,"aw",@nobits
	.weak		__nv_reservedSMEM_offset_0_alias
	.size		__nv_reservedSMEM_offset_0_alias, 0, 0
	.other		__nv_reservedSMEM_offset_0_alias,@"STO_CUDA_RESERVED_SHARED STV_DEFAULT"
__nv_reservedSMEM_offset_0_alias:
	.zero		0


//--------------------- .nv.global                --------------------------
	.section	.nv.global,"aw",@nobits
.nv.global:
	.type		_ZN39_INTERNAL_02a2cbe0_4_k_cu_8c366f07_86084cute1_E,@object
	.size		_ZN39_INTERNAL_02a2cbe0_4_k_cu_8c366f07_86084cute1_E,(_ZN39_INTERNAL_02a2cbe0_4_k_cu_8c366f07_86084cuda3std3__45__cpo6cbeginE - _ZN39_INTERNAL_02a2cbe0_4_k_cu_8c366f07_86084cute1_E)
_ZN39_INTERNAL_02a2cbe0_4_k_cu_8c366f07_86084cute1_E:
	.zero		1
	.type		_ZN39_INTERNAL_02a2cbe0_4_k_cu_8c366f07_86084cuda3std3__45__cpo6cbeginE,@object
	.size		_ZN39_INTERNAL_02a2cbe0_4_k_cu_8c366f07_86084cuda3std3__45__cpo6cbeginE,(_ZN39_INTERNAL_02a2cbe0_4_k_cu_8c366f07_86084cuda3std3__48in_placeE - _ZN39_INTERNAL_02a2cbe0_4_k_cu_8c366f07_86084cuda3std3__45__cpo6cbeginE)
_ZN39_INTERNAL_02a2cbe0_4_k_cu_8c366f07_86084cuda3std3__45__cpo6cbeginE:
	.zero		1
	.type		_ZN39_INTERNAL_02a2cbe0_4_k_cu_8c366f07_86084cuda3std3__48in_placeE,@object
	.size		_ZN39_INTERNAL_02a2cbe0_4_k_cu_8c366f07_86084cuda3std3__48in_placeE,(_ZN39_INTERNAL_02a2cbe0_4_k_cu_8c366f07_86084cuda3std6ranges3__45__cpo9iter_moveE - _ZN39_INTERNAL_02a2cbe0_4_k_cu_8c366f07_86084cuda3std3__48in_placeE)
_ZN39_INTERNAL_02a2cbe0_4_k_cu_8c366f07_86084cuda3std3__48in_placeE:
	.zero		1
	.type		_ZN39_INTERNAL_02a2cbe0_4_k_cu_8c366f07_86084cuda3std6ranges3__45__cpo9iter_moveE,@object
	.size		_ZN39_INTERNAL_02a2cbe0_4_k_cu_8c366f07_86084cuda3std6ranges3__45__cpo9iter_moveE,(_ZN39_INTERNAL_02a2cbe0_4_k_cu_8c366f07_86084cuda3std3__45__cpo5beginE - _ZN39_INTERNAL_02a2cbe0_4_k_cu_8c366f07_86084cuda3std6ranges3__45__cpo9iter_moveE)
_ZN39_INTERNAL_02a2cbe0_4_k_cu_8c366f07_86084cuda3std6ranges3__45__cpo9iter_moveE:
	.zero		1
	.type		_ZN39_INTERNAL_02a2cbe0_4_k_cu_8c366f07_86084cuda3std3__45__cpo5beginE,@object
	.size		_ZN39_INTERNAL_02a2cbe0_4_k_cu_8c366f07_86084cuda3std3__45__cpo5beginE,(_ZN39_INTERNAL_02a2cbe0_4_k_cu_8c366f07_86084cuda3std3__441_GLOBAL__N__02a2cbe0_4_k_cu_8c366f07_86086ignoreE - _ZN39_INTERNAL_02a2cbe0_4_k_cu_8c366f07_86084cuda3std3__45__cpo5beginE)
_ZN39_INTERNAL_02a2cbe0_4_k_cu_8c366f07_86084cuda3std3__45__cpo5beginE:
	.zero		1
	.type		_ZN39_INTERNAL_02a2cbe0_4_k_cu_8c366f07_86084cuda3std3__441_GLOBAL__N__02a2cbe0_4_k_cu_8c366f07_86086ignoreE,@object
	.size		_ZN39_INTERNAL_02a2cbe0_4_k_cu_8c366f07_86084cuda3std3__441_GLOBAL__N__02a2cbe0_4_k_cu_8c366f07_86086ignoreE,(_ZN39_INTERNAL_02a2cbe0_4_k_cu_8c366f07_86084cute7productE - _ZN39_INTERNAL_02a2cbe0_4_k_cu_8c366f07_86084cuda3std3__441_GLOBAL__N__02a2cbe0_4_k_cu_8c366f07_86086ignoreE)
_ZN39_INTERNAL_02a2cbe0_4_k_cu_8c366f07_86084cuda3std3__441_GLOBAL__N__02a2cbe0_4_k_cu_8c366f07_86086ignoreE:
	.zero		1
	.type		_ZN39_INTERNAL_02a2cbe0_4_k_cu_8c366f07_86084cute7productE,@object
	.size		_ZN39_INTERNAL_02a2cbe0_4_k_cu_8c366f07_86084cute7productE,(_ZN39_INTERNAL_02a2cbe0_4_k_cu_8c366f07_86084cuda3std3__45__cpo3endE - _ZN39_INTERNAL_02a2cbe0_4_k_cu_8c366f07_86084cute7productE)
_ZN39_INTERNAL_02a2cbe0_4_k_cu_8c366f07_86084cute7productE:
	.zero		1
	.type		_ZN39_INTERNAL_02a2cbe0_4_k_cu_8c366f07_86084cuda3std3__45__cpo3endE,@object
	.size		_ZN39_INTERNAL_02a2cbe0_4_k_cu_8c366f07_86084cuda3std3__45__cpo3endE,(_ZN39_INTERNAL_02a2cbe0_4_k_cu_8c366f07_86084cuda3std3__419piecewise_constructE - _ZN39_INTERNAL_02a2cbe0_4_k_cu_8c366f07_86084cuda3std3__45__cpo3endE)
_ZN39_INTERNAL_02a2cbe0_4_k_cu_8c366f07_86084cuda3std3__45__cpo3endE:
	.zero		1
	.type		_ZN39_INTERNAL_02a2cbe0_4_k_cu_8c366f07_86084cuda3std3__419piecewise_constructE,@object
	.size		_ZN39_INTERNAL_02a2cbe0_4_k_cu_8c366f07_86084cuda3std3__419piecewise_constructE,(_ZN39_INTERNAL_02a2cbe0_4_k_cu_8c366f07_86084cuda3std3__45__cpo4cendE - _ZN39_INTERNAL_02a2cbe0_4_k_cu_8c366f07_86084cuda3std3__419piecewise_constructE)
_ZN39_INTERNAL_02a2cbe0_4_k_cu_8c366f07_86084cuda3std3__419piecewise_constructE:
	.zero		1
	.type		_ZN39_INTERNAL_02a2cbe0_4_k_cu_8c366f07_86084cuda3std3__45__cpo4cendE,@object
	.size		_ZN39_INTERNAL_02a2cbe0_4_k_cu_8c366f07_86084cuda3std3__45__cpo4cendE,(_ZN39_INTERNAL_02a2cbe0_4_k_cu_8c366f07_86084cuda3std6ranges3__45__cpo4swapE - _ZN39_INTERNAL_02a2cbe0_4_k_cu_8c366f07_86084cuda3std3__45__cpo4cendE)
_ZN39_INTERNAL_02a2cbe0_4_k_cu_8c366f07_86084cuda3std3__45__cpo4cendE:
	.zero		1
	.type		_ZN39_INTERNAL_02a2cbe0_4_k_cu_8c366f07_86084cuda3std6ranges3__45__cpo4swapE,@object
	.size		_ZN39_INTERNAL_02a2cbe0_4_k_cu_8c366f07_86084cuda3std6ranges3__45__cpo4swapE,(.L_8 - _ZN39_INTERNAL_02a2cbe0_4_k_cu_8c366f07_86084cuda3std6ranges3__45__cpo4swapE)
_ZN39_INTERNAL_02a2cbe0_4_k_cu_8c366f07_86084cuda3std6ranges3__45__cpo4swapE:
	.zero		1
.L_8:


//--------------------- .nv.constant0._ZN7cutlass13device_kernelINS_4gemm6kernel13GemmUniversalIN4cute5tupleIJiiiiEEENS1_10collective13CollectiveMmaINS1_34MainloopSm90TmaGmmaWarpSpecializedILi25ENS5_IJNS4_1CILi2EEENSA_ILi1EEESC_EEENS1_35KernelTmaWarpSpecializedCooperativeEEENS5_IJNSA_ILi128EEENSA_ILi16EEENSA_ILi64EEEEEEaNS5_IJlSC_lEEEaSK_NS4_8TiledMMAINS4_8MMA_AtomIJNS4_4SM904GMMA26MMA_64x16x32_S32S8S8_SS_TNEEEENS4_6LayoutISD_NS5_IJSC_NSA_ILi0EEESS_EEEEENS5_IJNS4_10UnderscoreESV_SV_EEEEENS4_13SM90_TMA_LOADENS4_14ComposedLayoutINS4_7SwizzleILi2ELi4ELi3EEENS4_18smem_ptr_flag_bitsILi8EEENSR_INS5_IJNSA_ILi8EEESI_EEENS5_IJSI_SC_EEEEEEEvNS4_8identityENS4_23SM90_TMA_LOAD_MULTICASTES18_vS19_EENS_8epilogue10collective6detail29Sm90TmaWarpSpecializedAdapterINS1D_15DefaultEpilogueIaSK_SK_NS1C_6thread17LinearCombinationIaLi1EiiLNS1H_9ScaleType4KindE0ELNS_15FloatRoundStyleE2EaEENS1_15EpilogueDefaultEEEEEvvEEEEvNT_6ParamsE --------------------------
	.section	.nv.constant0._ZN7cutlass13device_kernelINS_4gemm6kernel13GemmUniversalIN4cute5tupleIJiiiiEEENS1_10collective13CollectiveMmaINS1_34MainloopSm90TmaGmmaWarpSpecializedILi25ENS5_IJNS4_1CILi2EEENSA_ILi1EEESC_EEENS1_35KernelTmaWarpSpecializedCooperativeEEENS5_IJNSA_ILi128EEENSA_ILi16EEENSA_ILi64EEEEEEaNS5_IJlSC_lEEEaSK_NS4_8TiledMMAINS4_8MMA_AtomIJNS4_4SM904GMMA26MMA_64x16x32_S32S8S8_SS_TNEEEENS4_6LayoutISD_NS5_IJSC_NSA_ILi0EEESS_EEEEENS5_IJNS4_10UnderscoreESV_SV_EEEEENS4_13SM90_TMA_LOADENS4_14ComposedLayoutINS4_7SwizzleILi2ELi4ELi3EEENS4_18smem_ptr_flag_bitsILi8EEENSR_INS5_IJNSA_ILi8EEESI_EEENS5_IJSI_SC_EEEEEEEvNS4_8identityENS4_23SM90_TMA_LOAD_MULTICASTES18_vS19_EENS_8epilogue10collective6detail29Sm90TmaWarpSpecializedAdapterINS1D_15DefaultEpilogueIaSK_SK_NS1C_6thread17LinearCombinationIaLi1EiiLNS1H_9ScaleType4KindE0ELNS_15FloatRoundStyleE2EaEENS1_15EpilogueDefaultEEEEEvvEEEEvNT_6ParamsE,"a",@progbits
	.sectionflags	@""
	.align	4
.nv.constant0._ZN7cutlass13device_kernelINS_4gemm6kernel13GemmUniversalIN4cute5tupleIJiiiiEEENS1_10collective13CollectiveMmaINS1_34MainloopSm90TmaGmmaWarpSpecializedILi25ENS5_IJNS4_1CILi2EEENSA_ILi1EEESC_EEENS1_35KernelTmaWarpSpecializedCooperativeEEENS5_IJNSA_ILi128EEENSA_ILi16EEENSA_ILi64EEEEEEaNS5_IJlSC_lEEEaSK_NS4_8TiledMMAINS4_8MMA_AtomIJNS4_4SM904GMMA26MMA_64x16x32_S32S8S8_SS_TNEEEENS4_6LayoutISD_NS5_IJSC_NSA_ILi0EEESS_EEEEENS5_IJNS4_10UnderscoreESV_SV_EEEEENS4_13SM90_TMA_LOADENS4_14ComposedLayoutINS4_7SwizzleILi2ELi4ELi3EEENS4_18smem_ptr_flag_bitsILi8EEENSR_INS5_IJNSA_ILi8EEESI_EEENS5_IJSI_SC_EEEEEEEvNS4_8identityENS4_23SM90_TMA_LOAD_MULTICASTES18_vS19_EENS_8epilogue10collective6detail29Sm90TmaWarpSpecializedAdapterINS1D_15DefaultEpilogueIaSK_SK_NS1C_6thread17LinearCombinationIaLi1EiiLNS1H_9ScaleType4KindE0ELNS_15FloatRoundStyleE2EaEENS1_15EpilogueDefaultEEEEEvvEEEEvNT_6ParamsE:
	.zero		1664


//--------------------- SYMBOLS --------------------------

	.type		.nv.reservedSmem.offset0,@object
	.size		.nv.reservedSmem.offset0,0x4
	.type		__assertfail,@function
